// auto-generated by cutlass_sweep.gemm — config: {"arch": "sm_100", "cluster_m": 1, "cluster_n": 1, "dtype": "bf16", "dtype_b": "bf16", "layout": "nt", "stages": 0, "tile_k": 16, "tile_m": 128, "tile_n": 64}
#include "cutlass/cutlass.h"
#include "cutlass/gemm/collective/collective_builder.hpp"
#include "cutlass/gemm/device/gemm_universal_adapter.h"
#include "cutlass/gemm/kernel/gemm_universal.hpp"
#include "cutlass/epilogue/collective/collective_builder.hpp"

using ElemA = cutlass::bfloat16_t;
using ElemB = cutlass::bfloat16_t;
using ElemCD = cutlass::bfloat16_t;
using Acc  = float;
using TileShape    = cute::Shape<cute::_128, cute::_64, cute::_16>;
using ClusterShape = cute::Shape<cute::_1, cute::_1, cute::_1>;

using CollectiveEpilogue = typename cutlass::epilogue::collective::CollectiveBuilder<
    cutlass::arch::Sm100, cutlass::arch::OpClassTensorOp,
    TileShape, ClusterShape,
    cutlass::epilogue::collective::EpilogueTileAuto,
    Acc, Acc,
    ElemCD, cutlass::layout::RowMajor, 128 / cutlass::sizeof_bits<ElemCD>::value,
    ElemCD, cutlass::layout::RowMajor, 128 / cutlass::sizeof_bits<ElemCD>::value,
    cutlass::epilogue::collective::EpilogueScheduleAuto
  >::CollectiveOp;

using CollectiveMainloop = typename cutlass::gemm::collective::CollectiveBuilder<
    cutlass::arch::Sm100, cutlass::arch::OpClassTensorOp,
    ElemA, cutlass::layout::RowMajor, 128 / cutlass::sizeof_bits<ElemA>::value,
    ElemB, cutlass::layout::ColumnMajor, 128 / cutlass::sizeof_bits<ElemB>::value,
    Acc,
    TileShape, ClusterShape,
    cutlass::gemm::collective::StageCountAutoCarveout<static_cast<int>(sizeof(typename CollectiveEpilogue::SharedStorage))>,
    cutlass::gemm::collective::KernelScheduleAuto
  >::CollectiveOp;

using GemmKernel = cutlass::gemm::kernel::GemmUniversal<
    cute::Shape<int,int,int,int>,
    CollectiveMainloop,
    CollectiveEpilogue
>;
using Gemm = cutlass::gemm::device::GemmUniversalAdapter<GemmKernel>;

// Force the device kernel symbol into the cubin without needing a host main.
auto* _anchor = &cutlass::device_kernel<GemmKernel>;


// ===== COMPILED SASS (sm_100a) =====

	.target	sm_100a

	.elftype	@"ET_EXEC"


//--------------------- .note.nv.tkinfo           --------------------------
	.section	.note.nv.tkinfo,"",@"SHT_NOTE"
	.sectionflags	@"SHF_NOTE_NV_TKINFO"
	.tkinfo
        /*0018*/ 	.word	0x00000002
        /*0030*/ 	.string	""
        /*0030*/ 	.string	"ptxas"
        /*0030*/ 	.string	"Cuda compilation tools, release 13.0, V13.0.88"
        /*0030*/ 	.string	"Build cuda_13.0.r13.0/compiler.36424714_0"
        /*0030*/ 	.string	"-arch sm_100a -m 64 "



//--------------------- .note.nv.cuinfo           --------------------------
	.section	.note.nv.cuinfo,"",@"SHT_NOTE"
	.sectionflags	@"SHF_NOTE_NV_CUINFO"
        /*0018*/ 	.short	0x0002
        /*001a*/ 	.short	0x0064
        /*001c*/ 	.short	0x0082
	.zero		2


//--------------------- .nv.info                  --------------------------
	.section	.nv.info,"",@"SHT_CUDA_INFO"
	.align	4


	//----- nvinfo : EIATTR_REGCOUNT
	.align		4
        /*0000*/ 	.byte	0x04, 0x2f
        /*0002*/ 	.short	(.L_19 - .L_18)
	.align		4
.L_18:
        /*0004*/ 	.word	index@(_ZN7cutlass13device_kernelINS_4gemm6kernel13GemmUniversalIN4cute5tupleIJiiiiEEENS1_10collective13CollectiveMmaINS1_35MainloopSm100TmaUmmaWarpSpecializedILi33ELi2ELi4ENS5_IJNS4_1CILi1EEESB_SB_EEEEENS5_IJNSA_ILi128EEENSA_ILi64EEENSA_ILi16EEEEEENS_10bfloat16_tENS5_IJlSB_lEEESI_SJ_NS4_8TiledMMAINS4_8MMA_AtomIJNS4_20SM100_MMA_F16BF16_SSISI_SI_fLi128ELi64ELNS4_4UMMA5MajorE0ELSO_0ELNSN_7ScaleInE0ELSP_0EEEEEENS4_6LayoutISC_NS5_IJNSA_ILi0EEEST_ST_EEEEENS5_IJNS4_10UnderscoreESW_SW_EEEEENS4_13SM90_TMA_LOADENS4_14ComposedLayoutINS4_7SwizzleILi1ELi4ELi3EEENS4_18smem_ptr_flag_bitsILi16EEENSS_INS5_IJNSA_ILi8EEESG_EEENS5_IJSG_SB_EEEEEEEvNS4_8identityESZ_S19_vS1A_EENS_8epilogue10collective18CollectiveEpilogueINS1C_23Sm100TmaWarpSpecializedILi3ELi2ELi32ELb1ELb0EEEJSH_NS5_IJNSS_ISE_SB_EENSS_INSA_ILi32EEESB_EEEEESI_SJ_SI_SJ_NS1C_6fusion15FusionCallbacksIS1G_NS1L_17LinearCombinationISI_fSI_fLNS_15FloatRoundStyleE2EEESH_S1K_JEEENS4_5SM1004TMEM4LOAD26SM100_TMEM_LOAD_32dp32b32xESZ_NS10_INS11_ILi2ELi4ELi3EEES14_NSS_INS5_IJS15_S1I_EEENS5_IJS1I_SB_EEEEEEENS4_39AutoVectorizingCopyWithAssumedAlignmentILi128EEENS4_14SM90_TMA_STOREES1Z_S21_S21_EEEvvEEEEvNT_6ParamsE)
        /*0008*/ 	.word	0x0000006f


	//----- nvinfo : EIATTR_FRAME_SIZE
	.align		4
.L_19:
        /*000c*/ 	.byte	0x04, 0x11
        /*000e*/ 	.short	(.L_21 - .L_20)
	.align		4
.L_20:
        /*0010*/ 	.word	index@($__internal_2_$__cuda_sm10x_tcgen05_guardrail_trap_unallocated_columns_being_dealloced)
        /*0014*/ 	.word	0x00000000


	//----- nvinfo : EIATTR_FRAME_SIZE
	.align		4
.L_21:
        /*0018*/ 	.byte	0x04, 0x11
        /*001a*/ 	.short	(.L_23 - .L_22)
	.align		4
.L_22:
        /*001c*/ 	.word	index@($__internal_1_$__cuda_sm10x_tcgen05_guardrail_trap_phase_invalid_during_alloc)
        /*0020*/ 	.word	0x00000000


	//----- nvinfo : EIATTR_FRAME_SIZE
	.align		4
.L_23:
        /*0024*/ 	.byte	0x04, 0x11
        /*0026*/ 	.short	(.L_25 - .L_24)
	.align		4
.L_24:
        /*0028*/ 	.word	index@($__internal_0_$__cuda_sm10x_tcgen05_guardrail_trap_col_being_dealloced_not_returned_by_alloc)
        /*002c*/ 	.word	0x00000000


	//----- nvinfo : EIATTR_FRAME_SIZE
	.align		4
.L_25:
        /*0030*/ 	.byte	0x04, 0x11
        /*0032*/ 	.short	(.L_27 - .L_26)
	.align		4
.L_26:
        /*0034*/ 	.word	index@(_ZN7cutlass13device_kernelINS_4gemm6kernel13GemmUniversalIN4cute5tupleIJiiiiEEENS1_10collective13CollectiveMmaINS1_35MainloopSm100TmaUmmaWarpSpecializedILi33ELi2ELi4ENS5_IJNS4_1CILi1EEESB_SB_EEEEENS5_IJNSA_ILi128EEENSA_ILi64EEENSA_ILi16EEEEEENS_10bfloat16_tENS5_IJlSB_lEEESI_SJ_NS4_8TiledMMAINS4_8MMA_AtomIJNS4_20SM100_MMA_F16BF16_SSISI_SI_fLi128ELi64ELNS4_4UMMA5MajorE0ELSO_0ELNSN_7ScaleInE0ELSP_0EEEEEENS4_6LayoutISC_NS5_IJNSA_ILi0EEEST_ST_EEEEENS5_IJNS4_10UnderscoreESW_SW_EEEEENS4_13SM90_TMA_LOADENS4_14ComposedLayoutINS4_7SwizzleILi1ELi4ELi3EEENS4_18smem_ptr_flag_bitsILi16EEENSS_INS5_IJNSA_ILi8EEESG_EEENS5_IJSG_SB_EEEEEEEvNS4_8identityESZ_S19_vS1A_EENS_8epilogue10collective18CollectiveEpilogueINS1C_23Sm100TmaWarpSpecializedILi3ELi2ELi32ELb1ELb0EEEJSH_NS5_IJNSS_ISE_SB_EENSS_INSA_ILi32EEESB_EEEEESI_SJ_SI_SJ_NS1C_6fusion15FusionCallbacksIS1G_NS1L_17LinearCombinationISI_fSI_fLNS_15FloatRoundStyleE2EEESH_S1K_JEEENS4_5SM1004TMEM4LOAD26SM100_TMEM_LOAD_32dp32b32xESZ_NS10_INS11_ILi2ELi4ELi3EEES14_NSS_INS5_IJS15_S1I_EEENS5_IJS1I_SB_EEEEEEENS4_39AutoVectorizingCopyWithAssumedAlignmentILi128EEENS4_14SM90_TMA_STOREES1Z_S21_S21_EEEvvEEEEvNT_6ParamsE)
        /*0038*/ 	.word	0x00000000


	//----- nvinfo : EIATTR_MIN_STACK_SIZE
	.align		4
.L_27:
        /*003c*/ 	.byte	0x04, 0x12
        /*003e*/ 	.short	(.L_29 - .L_28)
	.align		4
.L_28:
        /*0040*/ 	.word	index@(_ZN7cutlass13device_kernelINS_4gemm6kernel13GemmUniversalIN4cute5tupleIJiiiiEEENS1_10collective13CollectiveMmaINS1_35MainloopSm100TmaUmmaWarpSpecializedILi33ELi2ELi4ENS5_IJNS4_1CILi1EEESB_SB_EEEEENS5_IJNSA_ILi128EEENSA_ILi64EEENSA_ILi16EEEEEENS_10bfloat16_tENS5_IJlSB_lEEESI_SJ_NS4_8TiledMMAINS4_8MMA_AtomIJNS4_20SM100_MMA_F16BF16_SSISI_SI_fLi128ELi64ELNS4_4UMMA5MajorE0ELSO_0ELNSN_7ScaleInE0ELSP_0EEEEEENS4_6LayoutISC_NS5_IJNSA_ILi0EEEST_ST_EEEEENS5_IJNS4_10UnderscoreESW_SW_EEEEENS4_13SM90_TMA_LOADENS4_14ComposedLayoutINS4_7SwizzleILi1ELi4ELi3EEENS4_18smem_ptr_flag_bitsILi16EEENSS_INS5_IJNSA_ILi8EEESG_EEENS5_IJSG_SB_EEEEEEEvNS4_8identityESZ_S19_vS1A_EENS_8epilogue10collective18CollectiveEpilogueINS1C_23Sm100TmaWarpSpecializedILi3ELi2ELi32ELb1ELb0EEEJSH_NS5_IJNSS_ISE_SB_EENSS_INSA_ILi32EEESB_EEEEESI_SJ_SI_SJ_NS1C_6fusion15FusionCallbacksIS1G_NS1L_17LinearCombinationISI_fSI_fLNS_15FloatRoundStyleE2EEESH_S1K_JEEENS4_5SM1004TMEM4LOAD26SM100_TMEM_LOAD_32dp32b32xESZ_NS10_INS11_ILi2ELi4ELi3EEES14_NSS_INS5_IJS15_S1I_EEENS5_IJS1I_SB_EEEEEEENS4_39AutoVectorizingCopyWithAssumedAlignmentILi128EEENS4_14SM90_TMA_STOREES1Z_S21_S21_EEEvvEEEEvNT_6ParamsE)
        /*0044*/ 	.word	0x00000000
.L_29:


//--------------------- .nv.compat                --------------------------
	.section	.nv.compat,"",@"SHT_CUDA_COMPAT_INFO"
	.align	4
        /*0000*/ 	.byte	0x02, 0x09, 0x01, 0x00, 0x02, 0x02, 0x02, 0x00, 0x02, 0x05, 0x05, 0x00, 0x03, 0x07, 0x01, 0x01
        /*0010*/ 	.byte	0x02, 0x03, 0x01, 0x00, 0x02, 0x06, 0x01, 0x00, 0x04, 0x0b, 0x08, 0x00, 0x09, 0x00, 0x00, 0x00
        /*0020*/ 	.byte	0x00, 0x00, 0x00, 0x00


//--------------------- .nv.info._ZN7cutlass13device_kernelINS_4gemm6kernel13GemmUniversalIN4cute5tupleIJiiiiEEENS1_10collective13CollectiveMmaINS1_35MainloopSm100TmaUmmaWarpSpecializedILi33ELi2ELi4ENS5_IJNS4_1CILi1EEESB_SB_EEEEENS5_IJNSA_ILi128EEENSA_ILi64EEENSA_ILi16EEEEEENS_10bfloat16_tENS5_IJlSB_lEEESI_SJ_NS4_8TiledMMAINS4_8MMA_AtomIJNS4_20SM100_MMA_F16BF16_SSISI_SI_fLi128ELi64ELNS4_4UMMA5MajorE0ELSO_0ELNSN_7ScaleInE0ELSP_0EEEEEENS4_6LayoutISC_NS5_IJNSA_ILi0EEEST_ST_EEEEENS5_IJNS4_10UnderscoreESW_SW_EEEEENS4_13SM90_TMA_LOADENS4_14ComposedLayoutINS4_7SwizzleILi1ELi4ELi3EEENS4_18smem_ptr_flag_bitsILi16EEENSS_INS5_IJNSA_ILi8EEESG_EEENS5_IJSG_SB_EEEEEEEvNS4_8identityESZ_S19_vS1A_EENS_8epilogue10collective18CollectiveEpilogueINS1C_23Sm100TmaWarpSpecializedILi3ELi2ELi32ELb1ELb0EEEJSH_NS5_IJNSS_ISE_SB_EENSS_INSA_ILi32EEESB_EEEEESI_SJ_SI_SJ_NS1C_6fusion15FusionCallbacksIS1G_NS1L_17LinearCombinationISI_fSI_fLNS_15FloatRoundStyleE2EEESH_S1K_JEEENS4_5SM1004TMEM4LOAD26SM100_TMEM_LOAD_32dp32b32xESZ_NS10_INS11_ILi2ELi4ELi3EEES14_NSS_INS5_IJS15_S1I_EEENS5_IJS1I_SB_EEEEEEENS4_39AutoVectorizingCopyWithAssumedAlignmentILi128EEENS4_14SM90_TMA_STOREES1Z_S21_S21_EEEvvEEEEvNT_6ParamsE --------------------------
	.section	.nv.info._ZN7cutlass13device_kernelINS_4gemm6kernel13GemmUniversalIN4cute5tupleIJiiiiEEENS1_10collective13CollectiveMmaINS1_35MainloopSm100TmaUmmaWarpSpecializedILi33ELi2ELi4ENS5_IJNS4_1CILi1EEESB_SB_EEEEENS5_IJNSA_ILi128EEENSA_ILi64EEENSA_ILi16EEEEEENS_10bfloat16_tENS5_IJlSB_lEEESI_SJ_NS4_8TiledMMAINS4_8MMA_AtomIJNS4_20SM100_MMA_F16BF16_SSISI_SI_fLi128ELi64ELNS4_4UMMA5MajorE0ELSO_0ELNSN_7ScaleInE0ELSP_0EEEEEENS4_6LayoutISC_NS5_IJNSA_ILi0EEEST_ST_EEEEENS5_IJNS4_10UnderscoreESW_SW_EEEEENS4_13SM90_TMA_LOADENS4_14ComposedLayoutINS4_7SwizzleILi1ELi4ELi3EEENS4_18smem_ptr_flag_bitsILi16EEENSS_INS5_IJNSA_ILi8EEESG_EEENS5_IJSG_SB_EEEEEEEvNS4_8identityESZ_S19_vS1A_EENS_8epilogue10collective18CollectiveEpilogueINS1C_23Sm100TmaWarpSpecializedILi3ELi2ELi32ELb1ELb0EEEJSH_NS5_IJNSS_ISE_SB_EENSS_INSA_ILi32EEESB_EEEEESI_SJ_SI_SJ_NS1C_6fusion15FusionCallbacksIS1G_NS1L_17LinearCombinationISI_fSI_fLNS_15FloatRoundStyleE2EEESH_S1K_JEEENS4_5SM1004TMEM4LOAD26SM100_TMEM_LOAD_32dp32b32xESZ_NS10_INS11_ILi2ELi4ELi3EEES14_NSS_INS5_IJS15_S1I_EEENS5_IJS1I_SB_EEEEEEENS4_39AutoVectorizingCopyWithAssumedAlignmentILi128EEENS4_14SM90_TMA_STOREES1Z_S21_S21_EEEvvEEEEvNT_6ParamsE,"",@"SHT_CUDA_INFO"
	.sectionflags	@""
	.align	4


	//----- nvinfo : EIATTR_CUDA_API_VERSION
	.align		4
        /*0000*/ 	.byte	0x04, 0x37
        /*0002*/ 	.short	(.L_31 - .L_30)
.L_30:
        /*0004*/ 	.word	0x00000082


	//----- nvinfo : EIATTR_KPARAM_INFO
	.align		4
.L_31:
        /*0008*/ 	.byte	0x04, 0x17
        /*000a*/ 	.short	(.L_33 - .L_32)
.L_32:
        /*000c*/ 	.word	0x00000000
        /*0010*/ 	.short	0x0000
        /*0012*/ 	.short	0x0000
        /*0014*/ 	.byte	0x00, 0xf0, 0x01, 0x20


	//----- nvinfo : EIATTR_AT_ENTRY_FRAGMENTS
	.align		4
.L_33:
        /*0018*/ 	.byte	0x04, 0x4f
        /*001a*/ 	.short	(.L_35 - .L_34)


	//   ....[0]....
.L_34:
        /*001c*/ 	.word	0x00000006


	//----- nvinfo : EIATTR_RESERVED_SMEM_USED
	.align		4
.L_35:
        /*0020*/ 	.byte	0x01, 0x41
	.zero		2


	//----- nvinfo : EIATTR_SPARSE_MMA_MASK
	.align		4
        /*0024*/ 	.byte	0x03, 0x50
        /*0026*/ 	.short	0x0000


	//----- nvinfo : EIATTR_TCGEN05_1CTA_USED
	.align		4
        /*0028*/ 	.byte	0x01, 0x51
	.zero		2


	//----- nvinfo : EIATTR_MAXREG_COUNT
	.align		4
        /*002c*/ 	.byte	0x03, 0x1b
        /*002e*/ 	.short	0x00ff


	//----- nvinfo : EIATTR_NUM_BARRIERS
	.align		4
        /*0030*/ 	.byte	0x02, 0x4c
        /*0032*/ 	.byte	0x07
	.zero		1


	//----- nvinfo : EIATTR_EXTERNS
	.align		4
        /*0034*/ 	.byte	0x04, 0x0f
        /*0036*/ 	.short	(.L_37 - .L_36)


	//   ....[0]....
	.align		4
.L_36:
        /*0038*/ 	.word	index@(__assertfail)


	//----- nvinfo : EIATTR_MERCURY_ISA_VERSION
	.align		4
.L_37:
        /*003c*/ 	.byte	0x03, 0x5f
        /*003e*/ 	.short	0x0101


	//----- nvinfo : EIATTR_INT_WARP_WIDE_INSTR_OFFSETS
	.align		4
        /*0040*/ 	.byte	0x04, 0x31
        /*0042*/ 	.short	(.L_39 - .L_38)


	//   ....[0]....
.L_38:
        /*0044*/ 	.word	0x00002190


	//   ....[1]....
        /*0048*/ 	.word	0x00004ad0


	//   ....[2]....
        /*004c*/ 	.word	0x00004b00


	//   ....[3]....
        /*0050*/ 	.word	0x00004b50


	//   ....[4]....
        /*0054*/ 	.word	0x00005440


	//   ....[5]....
        /*0058*/ 	.word	0x00005460


	//   ....[6]....
        /*005c*/ 	.word	0x00005730


	//   ....[7]....
        /*0060*/ 	.word	0x00005860


	//----- nvinfo : EIATTR_COOP_GROUP_MASK_REGIDS
	.align		4
.L_39:
        /*0064*/ 	.byte	0x04, 0x29
        /*0066*/ 	.short	(.L_41 - .L_40)


	//   ....[0]....
.L_40:
        /*0068*/ 	.word	0xffffffff


	//   ....[1]....
        /*006c*/ 	.word	0xffffffff


	//   ....[2]....
        /*0070*/ 	.word	0xffffffff


	//   ....[3]....
        /*0074*/ 	.word	0xffffffff


	//   ....[4]....
        /*0078*/ 	.word	0xffffffff


	//   ....[5]....
        /*007c*/ 	.word	0xffffffff


	//   ....[6]....
        /*0080*/ 	.word	0xffffffff


	//   ....[7]....
        /*0084*/ 	.word	0xffffffff


	//   ....[8]....
        /*0088*/ 	.word	0xffffffff


	//   ....[9]....
        /*008c*/ 	.word	0xffffffff


	//   ....[10]....
        /*0090*/ 	.word	0xffffffff


	//   ....[11]....
        /*0094*/ 	.word	0xffffffff


	//   ....[12]....
        /*0098*/ 	.word	0xffffffff


	//----- nvinfo : EIATTR_COOP_GROUP_INSTR_OFFSETS
	.align		4
.L_41:
        /*009c*/ 	.byte	0x04, 0x28
        /*009e*/ 	.short	(.L_43 - .L_42)


	//   ....[0]....
.L_42:
        /*00a0*/ 	.word	0x00000090


	//   ....[1]....
        /*00a4*/ 	.word	0x000004d0


	//   ....[2]....
        /*00a8*/ 	.word	0x00000a10


	//   ....[3]....
        /*00ac*/ 	.word	0x00000b90


	//   ....[4]....
        /*00b0*/ 	.word	0x00000c90


	//   ....[5]....
        /*00b4*/ 	.word	0x00000e00


	//   ....[6]....
        /*00b8*/ 	.word	0x00000fa0


	//   ....[7]....
        /*00bc*/ 	.word	0x00002070


	//   ....[8]....
        /*00c0*/ 	.word	0x00003ea0


	//   ....[9]....
        /*00c4*/ 	.word	0x000040b0


	//   ....[10]....
        /*00c8*/ 	.word	0x000040e0


	//   ....[11]....
        /*00cc*/ 	.word	0x000049c0


	//   ....[12]....
        /*00d0*/ 	.word	0x00004bf0


	//----- nvinfo : EIATTR_VRC_CTA_INIT_COUNT
	.align		4
.L_43:
        /*00d4*/ 	.byte	0x02, 0x4a
        /*00d6*/ 	.byte	0x80
	.zero		1


	//----- nvinfo : EIATTR_SYSCALL_OFFSETS
	.align		4
        /*00d8*/ 	.byte	0x04, 0x46
        /*00da*/ 	.short	(.L_45 - .L_44)


	//   ....[0]....
.L_44:
        /*00dc*/ 	.word	0x00006410


	//   ....[1]....
        /*00e0*/ 	.word	0x00006500


	//   ....[2]....
        /*00e4*/ 	.word	0x00006d40


	//   ....[3]....
        /*00e8*/ 	.word	0x000079f0


	//----- nvinfo : EIATTR_MBARRIER_INSTR_OFFSETS
	.align		4
.L_45:
        /*00ec*/ 	.byte	0x04, 0x39
        /*00ee*/ 	.short	(.L_47 - .L_46)


	//   ....[0]....
.L_46:
        /*00f0*/ 	.word	0x000005d0
        /*00f4*/ 	.word	0x000000ff
        /*00f8*/ 	.word	0x00000000
        /*00fc*/ 	.short	0x0100
        /*00fe*/ 	.byte	0x05
	.zero		1


	//   ....[1]....
        /*0100*/ 	.word	0x000005e0
        /*0104*/ 	.word	0x000000ff
        /*0108*/ 	.word	0x00000108
        /*010c*/ 	.short	0x0100
        /*010e*/ 	.byte	0x05
	.zero		1


	//   ....[2]....
        /*0110*/ 	.word	0x000005f0
        /*0114*/ 	.word	0x000000ff
        /*0118*/ 	.word	0x00000008
        /*011c*/ 	.short	0x0100
        /*011e*/ 	.byte	0x05
	.zero		1


	//   ....[3]....
        /*0120*/ 	.word	0x00000600
        /*0124*/ 	.word	0x000000ff
        /*0128*/ 	.word	0x00000110
        /*012c*/ 	.short	0x0100
        /*012e*/ 	.byte	0x05
	.zero		1


	//   ....[4]....
        /*0130*/ 	.word	0x00000610
        /*0134*/ 	.word	0x000000ff
        /*0138*/ 	.word	0x00000010
        /*013c*/ 	.short	0x0100
        /*013e*/ 	.byte	0x05
	.zero		1


	//   ....[5]....
        /*0140*/ 	.word	0x00000620
        /*0144*/ 	.word	0x000000ff
        /*0148*/ 	.word	0x00000118
        /*014c*/ 	.short	0x0100
        /*014e*/ 	.byte	0x05
	.zero		1


	//   ....[6]....
        /*0150*/ 	.word	0x00000630
        /*0154*/ 	.word	0x000000ff
        /*0158*/ 	.word	0x00000018
        /*015c*/ 	.short	0x0100
        /*015e*/ 	.byte	0x05
	.zero		1


	//   ....[7]....
        /*0160*/ 	.word	0x00000640
        /*0164*/ 	.word	0x000000ff
        /*0168*/ 	.word	0x00000120
        /*016c*/ 	.short	0x0100
        /*016e*/ 	.byte	0x05
	.zero		1


	//   ....[8]....
        /*0170*/ 	.word	0x00000650
        /*0174*/ 	.word	0x000000ff
        /*0178*/ 	.word	0x00000020
        /*017c*/ 	.short	0x0100
        /*017e*/ 	.byte	0x05
	.zero		1


	//   ....[9]....
        /*0180*/ 	.word	0x00000660
        /*0184*/ 	.word	0x000000ff
        /*0188*/ 	.word	0x00000128
        /*018c*/ 	.short	0x0100
        /*018e*/ 	.byte	0x05
	.zero		1


	//   ....[10]....
        /*0190*/ 	.word	0x00000670
        /*0194*/ 	.word	0x000000ff
        /*0198*/ 	.word	0x00000028
        /*019c*/ 	.short	0x0100
        /*019e*/ 	.byte	0x05
	.zero		1


	//   ....[11]....
        /*01a0*/ 	.word	0x00000680
        /*01a4*/ 	.word	0x000000ff
        /*01a8*/ 	.word	0x00000130
        /*01ac*/ 	.short	0x0100
        /*01ae*/ 	.byte	0x05
	.zero		1


	//   ....[12]....
        /*01b0*/ 	.word	0x00000690
        /*01b4*/ 	.word	0x000000ff
        /*01b8*/ 	.word	0x00000030
        /*01bc*/ 	.short	0x0100
        /*01be*/ 	.byte	0x05
	.zero		1


	//   ....[13]....
        /*01c0*/ 	.word	0x000006a0
        /*01c4*/ 	.word	0x000000ff
        /*01c8*/ 	.word	0x00000138
        /*01cc*/ 	.short	0x0100
        /*01ce*/ 	.byte	0x05
	.zero		1


	//   ....[14]....
        /*01d0*/ 	.word	0x000006b0
        /*01d4*/ 	.word	0x000000ff
        /*01d8*/ 	.word	0x00000038
        /*01dc*/ 	.short	0x0100
        /*01de*/ 	.byte	0x05
	.zero		1


	//   ....[15]....
        /*01e0*/ 	.word	0x000006c0
        /*01e4*/ 	.word	0x000000ff
        /*01e8*/ 	.word	0x00000140
        /*01ec*/ 	.short	0x0100
        /*01ee*/ 	.byte	0x05
	.zero		1


	//   ....[16]....
        /*01f0*/ 	.word	0x000006d0
        /*01f4*/ 	.word	0x000000ff
        /*01f8*/ 	.word	0x00000040
        /*01fc*/ 	.short	0x0100
        /*01fe*/ 	.byte	0x05
	.zero		1


	//   ....[17]....
        /*0200*/ 	.word	0x000006e0
        /*0204*/ 	.word	0x000000ff
        /*0208*/ 	.word	0x00000148
        /*020c*/ 	.short	0x0100
        /*020e*/ 	.byte	0x05
	.zero		1


	//   ....[18]....
        /*0210*/ 	.word	0x000006f0
        /*0214*/ 	.word	0x000000ff
        /*0218*/ 	.word	0x00000048
        /*021c*/ 	.short	0x0100
        /*021e*/ 	.byte	0x05
	.zero		1


	//   ....[19]....
        /*0220*/ 	.word	0x00000700
        /*0224*/ 	.word	0x000000ff
        /*0228*/ 	.word	0x00000150
        /*022c*/ 	.short	0x0100
        /*022e*/ 	.byte	0x05
	.zero		1


	//   ....[20]....
        /*0230*/ 	.word	0x00000710
        /*0234*/ 	.word	0x000000ff
        /*0238*/ 	.word	0x00000050
        /*023c*/ 	.short	0x0100
        /*023e*/ 	.byte	0x05
	.zero		1


	//   ....[21]....
        /*0240*/ 	.word	0x00000720
        /*0244*/ 	.word	0x000000ff
        /*0248*/ 	.word	0x00000158
        /*024c*/ 	.short	0x0100
        /*024e*/ 	.byte	0x05
	.zero		1


	//   ....[22]....
        /*0250*/ 	.word	0x00000730
        /*0254*/ 	.word	0x000000ff
        /*0258*/ 	.word	0x00000058
        /*025c*/ 	.short	0x0100
        /*025e*/ 	.byte	0x05
	.zero		1


	//   ....[23]....
        /*0260*/ 	.word	0x00000740
        /*0264*/ 	.word	0x000000ff
        /*0268*/ 	.word	0x00000160
        /*026c*/ 	.short	0x0100
        /*026e*/ 	.byte	0x05
	.zero		1


	//   ....[24]....
        /*0270*/ 	.word	0x00000750
        /*0274*/ 	.word	0x000000ff
        /*0278*/ 	.word	0x00000060
        /*027c*/ 	.short	0x0100
        /*027e*/ 	.byte	0x05
	.zero		1


	//   ....[25]....
        /*0280*/ 	.word	0x00000760
        /*0284*/ 	.word	0x000000ff
        /*0288*/ 	.word	0x00000168
        /*028c*/ 	.short	0x0100
        /*028e*/ 	.byte	0x05
	.zero		1


	//   ....[26]....
        /*0290*/ 	.word	0x00000770
        /*0294*/ 	.word	0x000000ff
        /*0298*/ 	.word	0x00000068
        /*029c*/ 	.short	0x0100
        /*029e*/ 	.byte	0x05
	.zero		1


	//   ....[27]....
        /*02a0*/ 	.word	0x00000780
        /*02a4*/ 	.word	0x000000ff
        /*02a8*/ 	.word	0x00000170
        /*02ac*/ 	.short	0x0100
        /*02ae*/ 	.byte	0x05
	.zero		1


	//   ....[28]....
        /*02b0*/ 	.word	0x00000790
        /*02b4*/ 	.word	0x000000ff
        /*02b8*/ 	.word	0x00000070
        /*02bc*/ 	.short	0x0100
        /*02be*/ 	.byte	0x05
	.zero		1


	//   ....[29]....
        /*02c0*/ 	.word	0x000007a0
        /*02c4*/ 	.word	0x000000ff
        /*02c8*/ 	.word	0x00000178
        /*02cc*/ 	.short	0x0100
        /*02ce*/ 	.byte	0x05
	.zero		1


	//   ....[30]....
        /*02d0*/ 	.word	0x000007b0
        /*02d4*/ 	.word	0x000000ff
        /*02d8*/ 	.word	0x00000078
        /*02dc*/ 	.short	0x0100
        /*02de*/ 	.byte	0x05
	.zero		1


	//   ....[31]....
        /*02e0*/ 	.word	0x000007c0
        /*02e4*/ 	.word	0x000000ff
        /*02e8*/ 	.word	0x00000180
        /*02ec*/ 	.short	0x0100
        /*02ee*/ 	.byte	0x05
	.zero		1


	//   ....[32]....
        /*02f0*/ 	.word	0x000007d0
        /*02f4*/ 	.word	0x000000ff
        /*02f8*/ 	.word	0x00000080
        /*02fc*/ 	.short	0x0100
        /*02fe*/ 	.byte	0x05
	.zero		1


	//   ....[33]....
        /*0300*/ 	.word	0x000007e0
        /*0304*/ 	.word	0x000000ff
        /*0308*/ 	.word	0x00000188
        /*030c*/ 	.short	0x0100
        /*030e*/ 	.byte	0x05
	.zero		1


	//   ....[34]....
        /*0310*/ 	.word	0x000007f0
        /*0314*/ 	.word	0x000000ff
        /*0318*/ 	.word	0x00000088
        /*031c*/ 	.short	0x0100
        /*031e*/ 	.byte	0x05
	.zero		1


	//   ....[35]....
        /*0320*/ 	.word	0x00000800
        /*0324*/ 	.word	0x000000ff
        /*0328*/ 	.word	0x00000190
        /*032c*/ 	.short	0x0100
        /*032e*/ 	.byte	0x05
	.zero		1


	//   ....[36]....
        /*0330*/ 	.word	0x00000810
        /*0334*/ 	.word	0x000000ff
        /*0338*/ 	.word	0x00000090
        /*033c*/ 	.short	0x0100
        /*033e*/ 	.byte	0x05
	.zero		1


	//   ....[37]....
        /*0340*/ 	.word	0x00000820
        /*0344*/ 	.word	0x000000ff
        /*0348*/ 	.word	0x00000198
        /*034c*/ 	.short	0x0100
        /*034e*/ 	.byte	0x05
	.zero		1


	//   ....[38]....
        /*0350*/ 	.word	0x00000830
        /*0354*/ 	.word	0x000000ff
        /*0358*/ 	.word	0x00000098
        /*035c*/ 	.short	0x0100
        /*035e*/ 	.byte	0x05
	.zero		1


	//   ....[39]....
        /*0360*/ 	.word	0x00000840
        /*0364*/ 	.word	0x000000ff
        /*0368*/ 	.word	0x000001a0
        /*036c*/ 	.short	0x0100
        /*036e*/ 	.byte	0x05
	.zero		1


	//   ....[40]....
        /*0370*/ 	.word	0x00000850
        /*0374*/ 	.word	0x000000ff
        /*0378*/ 	.word	0x000000a0
        /*037c*/ 	.short	0x0100
        /*037e*/ 	.byte	0x05
	.zero		1


	//   ....[41]....
        /*0380*/ 	.word	0x00000860
        /*0384*/ 	.word	0x000000ff
        /*0388*/ 	.word	0x000001a8
        /*038c*/ 	.short	0x0100
        /*038e*/ 	.byte	0x05
	.zero		1


	//   ....[42]....
        /*0390*/ 	.word	0x00000870
        /*0394*/ 	.word	0x000000ff
        /*0398*/ 	.word	0x000000a8
        /*039c*/ 	.short	0x0100
        /*039e*/ 	.byte	0x05
	.zero		1


	//   ....[43]....
        /*03a0*/ 	.word	0x00000880
        /*03a4*/ 	.word	0x000000ff
        /*03a8*/ 	.word	0x000001b0
        /*03ac*/ 	.short	0x0100
        /*03ae*/ 	.byte	0x05
	.zero		1


	//   ....[44]....
        /*03b0*/ 	.word	0x00000890
        /*03b4*/ 	.word	0x000000ff
        /*03b8*/ 	.word	0x000000b0
        /*03bc*/ 	.short	0x0100
        /*03be*/ 	.byte	0x05
	.zero		1


	//   ....[45]....
        /*03c0*/ 	.word	0x000008a0
        /*03c4*/ 	.word	0x000000ff
        /*03c8*/ 	.word	0x000001b8
        /*03cc*/ 	.short	0x0100
        /*03ce*/ 	.byte	0x05
	.zero		1


	//   ....[46]....
        /*03d0*/ 	.word	0x000008b0
        /*03d4*/ 	.word	0x000000ff
        /*03d8*/ 	.word	0x000000b8
        /*03dc*/ 	.short	0x0100
        /*03de*/ 	.byte	0x05
	.zero		1


	//   ....[47]....
        /*03e0*/ 	.word	0x000008c0
        /*03e4*/ 	.word	0x000000ff
        /*03e8*/ 	.word	0x000001c0
        /*03ec*/ 	.short	0x0100
        /*03ee*/ 	.byte	0x05
	.zero		1


	//   ....[48]....
        /*03f0*/ 	.word	0x000008d0
        /*03f4*/ 	.word	0x000000ff
        /*03f8*/ 	.word	0x000000c0
        /*03fc*/ 	.short	0x0100
        /*03fe*/ 	.byte	0x05
	.zero		1


	//   ....[49]....
        /*0400*/ 	.word	0x000008e0
        /*0404*/ 	.word	0x000000ff
        /*0408*/ 	.word	0x000001c8
        /*040c*/ 	.short	0x0100
        /*040e*/ 	.byte	0x05
	.zero		1


	//   ....[50]....
        /*0410*/ 	.word	0x000008f0
        /*0414*/ 	.word	0x000000ff
        /*0418*/ 	.word	0x000000c8
        /*041c*/ 	.short	0x0100
        /*041e*/ 	.byte	0x05
	.zero		1


	//   ....[51]....
        /*0420*/ 	.word	0x00000900
        /*0424*/ 	.word	0x000000ff
        /*0428*/ 	.word	0x000001d0
        /*042c*/ 	.short	0x0100
        /*042e*/ 	.byte	0x05
	.zero		1


	//   ....[52]....
        /*0430*/ 	.word	0x00000910
        /*0434*/ 	.word	0x000000ff
        /*0438*/ 	.word	0x000000d0
        /*043c*/ 	.short	0x0100
        /*043e*/ 	.byte	0x05
	.zero		1


	//   ....[53]....
        /*0440*/ 	.word	0x00000920
        /*0444*/ 	.word	0x000000ff
        /*0448*/ 	.word	0x000001d8
        /*044c*/ 	.short	0x0100
        /*044e*/ 	.byte	0x05
	.zero		1


	//   ....[54]....
        /*0450*/ 	.word	0x00000930
        /*0454*/ 	.word	0x000000ff
        /*0458*/ 	.word	0x000000d8
        /*045c*/ 	.short	0x0100
        /*045e*/ 	.byte	0x05
	.zero		1


	//   ....[55]....
        /*0460*/ 	.word	0x00000940
        /*0464*/ 	.word	0x000000ff
        /*0468*/ 	.word	0x000001e0
        /*046c*/ 	.short	0x0100
        /*046e*/ 	.byte	0x05
	.zero		1


	//   ....[56]....
        /*0470*/ 	.word	0x00000950
        /*0474*/ 	.word	0x000000ff
        /*0478*/ 	.word	0x000000e0
        /*047c*/ 	.short	0x0100
        /*047e*/ 	.byte	0x05
	.zero		1


	//   ....[57]....
        /*0480*/ 	.word	0x00000960
        /*0484*/ 	.word	0x000000ff
        /*0488*/ 	.word	0x000001e8
        /*048c*/ 	.short	0x0100
        /*048e*/ 	.byte	0x05
	.zero		1


	//   ....[58]....
        /*0490*/ 	.word	0x00000970
        /*0494*/ 	.word	0x000000ff
        /*0498*/ 	.word	0x000000e8
        /*049c*/ 	.short	0x0100
        /*049e*/ 	.byte	0x05
	.zero		1


	//   ....[59]....
        /*04a0*/ 	.word	0x00000980
        /*04a4*/ 	.word	0x000000ff
        /*04a8*/ 	.word	0x000001f0
        /*04ac*/ 	.short	0x0100
        /*04ae*/ 	.byte	0x05
	.zero		1


	//   ....[60]....
        /*04b0*/ 	.word	0x00000990
        /*04b4*/ 	.word	0x000000ff
        /*04b8*/ 	.word	0x000000f0
        /*04bc*/ 	.short	0x0100
        /*04be*/ 	.byte	0x05
	.zero		1


	//   ....[61]....
        /*04c0*/ 	.word	0x000009a0
        /*04c4*/ 	.word	0x000000ff
        /*04c8*/ 	.word	0x000001f8
        /*04cc*/ 	.short	0x0100
        /*04ce*/ 	.byte	0x05
	.zero		1


	//   ....[62]....
        /*04d0*/ 	.word	0x000009b0
        /*04d4*/ 	.word	0x000000ff
        /*04d8*/ 	.word	0x000000f8
        /*04dc*/ 	.short	0x0100
        /*04de*/ 	.byte	0x05
	.zero		1


	//   ....[63]....
        /*04e0*/ 	.word	0x000009c0
        /*04e4*/ 	.word	0x000000ff
        /*04e8*/ 	.word	0x00000200
        /*04ec*/ 	.short	0x0100
        /*04ee*/ 	.byte	0x05
	.zero		1


	//   ....[64]....
        /*04f0*/ 	.word	0x000009d0
        /*04f4*/ 	.word	0x000000ff
        /*04f8*/ 	.word	0x00000100
        /*04fc*/ 	.short	0x0100
        /*04fe*/ 	.byte	0x05
	.zero		1


	//   ....[65]....
        /*0500*/ 	.word	0x000009e0
        /*0504*/ 	.word	0x000000ff
        /*0508*/ 	.word	0x00000208
        /*050c*/ 	.short	0x0100
        /*050e*/ 	.byte	0x05
	.zero		1


	//   ....[66]....
        /*0510*/ 	.word	0x00000b20
        /*0514*/ 	.word	0x000000ff
        /*0518*/ 	.word	0x00000210
        /*051c*/ 	.short	0x0100
        /*051e*/ 	.byte	0x07
	.zero		1


	//   ....[67]....
        /*0520*/ 	.word	0x00000b30
        /*0524*/ 	.word	0x000000ff
        /*0528*/ 	.word	0x00000228
        /*052c*/ 	.short	0x0100
        /*052e*/ 	.byte	0x07
	.zero		1


	//   ....[68]....
        /*0530*/ 	.word	0x00000b40
        /*0534*/ 	.word	0x000000ff
        /*0538*/ 	.word	0x00000218
        /*053c*/ 	.short	0x0100
        /*053e*/ 	.byte	0x07
	.zero		1


	//   ....[69]....
        /*0540*/ 	.word	0x00000b50
        /*0544*/ 	.word	0x000000ff
        /*0548*/ 	.word	0x00000230
        /*054c*/ 	.short	0x0100
        /*054e*/ 	.byte	0x07
	.zero		1


	//   ....[70]....
        /*0550*/ 	.word	0x00000b60
        /*0554*/ 	.word	0x000000ff
        /*0558*/ 	.word	0x00000220
        /*055c*/ 	.short	0x0100
        /*055e*/ 	.byte	0x07
	.zero		1


	//   ....[71]....
        /*0560*/ 	.word	0x00000b70
        /*0564*/ 	.word	0x000000ff
        /*0568*/ 	.word	0x00000238
        /*056c*/ 	.short	0x0100
        /*056e*/ 	.byte	0x07
	.zero		1


	//   ....[72]....
        /*0570*/ 	.word	0x00000c60
        /*0574*/ 	.word	0x000000ff
        /*0578*/ 	.word	0x00000240
        /*057c*/ 	.short	0x0100
        /*057e*/ 	.byte	0x05
	.zero		1


	//   ....[73]....
        /*0580*/ 	.word	0x00000c70
        /*0584*/ 	.word	0x000000ff
        /*0588*/ 	.word	0x00000248
        /*058c*/ 	.short	0x0100
        /*058e*/ 	.byte	0x05
	.zero		1


	//   ....[74]....
        /*0590*/ 	.word	0x00000db0
        /*0594*/ 	.word	0x000000ff
        /*0598*/ 	.word	0x00000250
        /*059c*/ 	.short	0x0100
        /*059e*/ 	.byte	0x05
	.zero		1


	//   ....[75]....
        /*05a0*/ 	.word	0x00000dc0
        /*05a4*/ 	.word	0x000000ff
        /*05a8*/ 	.word	0x00000260
        /*05ac*/ 	.short	0x0100
        /*05ae*/ 	.byte	0x05
	.zero		1


	//   ....[76]....
        /*05b0*/ 	.word	0x00000dd0
        /*05b4*/ 	.word	0x000000ff
        /*05b8*/ 	.word	0x00000258
        /*05bc*/ 	.short	0x0100
        /*05be*/ 	.byte	0x05
	.zero		1


	//   ....[77]....
        /*05c0*/ 	.word	0x00000de0
        /*05c4*/ 	.word	0x000000ff
        /*05c8*/ 	.word	0x00000268
        /*05cc*/ 	.short	0x0100
        /*05ce*/ 	.byte	0x05
	.zero		1


	//   ....[78]....
        /*05d0*/ 	.word	0x00000f10
        /*05d4*/ 	.word	0x000000ff
        /*05d8*/ 	.word	0x00000270
        /*05dc*/ 	.short	0x0100
        /*05de*/ 	.byte	0x07
	.zero		1


	//   ....[79]....
        /*05e0*/ 	.word	0x00000f20
        /*05e4*/ 	.word	0x000000ff
        /*05e8*/ 	.word	0x00000290
        /*05ec*/ 	.short	0x0100
        /*05ee*/ 	.byte	0x07
	.zero		1


	//   ....[80]....
        /*05f0*/ 	.word	0x00000f30
        /*05f4*/ 	.word	0x000000ff
        /*05f8*/ 	.word	0x00000278
        /*05fc*/ 	.short	0x0100
        /*05fe*/ 	.byte	0x07
	.zero		1


	//   ....[81]....
        /*0600*/ 	.word	0x00000f40
        /*0604*/ 	.word	0x000000ff
        /*0608*/ 	.word	0x00000298
        /*060c*/ 	.short	0x0100
        /*060e*/ 	.byte	0x07
	.zero		1


	//   ....[82]....
        /*0610*/ 	.word	0x00000f50
        /*0614*/ 	.word	0x000000ff
        /*0618*/ 	.word	0x00000280
        /*061c*/ 	.short	0x0100
        /*061e*/ 	.byte	0x07
	.zero		1


	//   ....[83]....
        /*0620*/ 	.word	0x00000f60
        /*0624*/ 	.word	0x000000ff
        /*0628*/ 	.word	0x000002a0
        /*062c*/ 	.short	0x0100
        /*062e*/ 	.byte	0x07
	.zero		1


	//   ....[84]....
        /*0630*/ 	.word	0x00000f70
        /*0634*/ 	.word	0x000000ff
        /*0638*/ 	.word	0x00000288
        /*063c*/ 	.short	0x0100
        /*063e*/ 	.byte	0x07
	.zero		1


	//   ....[85]....
        /*0640*/ 	.word	0x00000f80
        /*0644*/ 	.word	0x000000ff
        /*0648*/ 	.word	0x000002a8
        /*064c*/ 	.short	0x0100
        /*064e*/ 	.byte	0x07
	.zero		1


	//   ....[86]....
        /*0650*/ 	.word	0x00001070
        /*0654*/ 	.word	0x000000ff
        /*0658*/ 	.word	0x000002b0
        /*065c*/ 	.short	0x0100
        /*065e*/ 	.byte	0x05
	.zero		1


	//   ....[87]....
        /*0660*/ 	.word	0x00001080
        /*0664*/ 	.word	0x000000ff
        /*0668*/ 	.word	0x000002c0
        /*066c*/ 	.short	0x0100
        /*066e*/ 	.byte	0x05
	.zero		1


	//   ....[88]....
        /*0670*/ 	.word	0x00001090
        /*0674*/ 	.word	0x000000ff
        /*0678*/ 	.word	0x000002b8
        /*067c*/ 	.short	0x0100
        /*067e*/ 	.byte	0x05
	.zero		1


	//   ....[89]....
        /*0680*/ 	.word	0x000010a0
        /*0684*/ 	.word	0x000000ff
        /*0688*/ 	.word	0x000002c8
        /*068c*/ 	.short	0x0100
        /*068e*/ 	.byte	0x05
	.zero		1


	//   ....[90]....
        /*0690*/ 	.word	0x00001970
        /*0694*/ 	.word	0x00000002
        /*0698*/ 	.word	0x000002c0
        /*069c*/ 	.short	0x010a
        /*069e*/ 	.byte	0xff
	.zero		1


	//   ....[91]....
        /*06a0*/ 	.word	0x000019a0
        /*06a4*/ 	.word	0x00000002
        /*06a8*/ 	.word	0x000002b0
        /*06ac*/ 	.short	0x0101
        /*06ae*/ 	.byte	0xff
	.zero		1


	//   ....[92]....
        /*06b0*/ 	.word	0x00001a70
        /*06b4*/ 	.word	0x000000ff
        /*06b8*/ 	.word	0x00000108
        /*06bc*/ 	.short	0x010a
        /*06be*/ 	.byte	0x08
	.zero		1


	//   ....[93]....
        /*06c0*/ 	.word	0x00001b10
        /*06c4*/ 	.word	0x000000ff
        /*06c8*/ 	.word	0x00000108
        /*06cc*/ 	.short	0x010a
        /*06ce*/ 	.byte	0x21
	.zero		1


	//   ....[94]....
        /*06d0*/ 	.word	0x00001c60
        /*06d4*/ 	.word	0x000000ff
        /*06d8*/ 	.word	0x00000108
        /*06dc*/ 	.short	0x010a
        /*06de*/ 	.byte	0x08
	.zero		1


	//   ....[95]....
        /*06e0*/ 	.word	0x00001d70
        /*06e4*/ 	.word	0x000000ff
        /*06e8*/ 	.word	0x00000248
        /*06ec*/ 	.short	0x0101
        /*06ee*/ 	.byte	0x04
	.zero		1


	//   ....[96]....
        /*06f0*/ 	.word	0x00001d90
        /*06f4*/ 	.word	0x000000ff
        /*06f8*/ 	.word	0x00000108
        /*06fc*/ 	.short	0x010a
        /*06fe*/ 	.byte	0x08
	.zero		1


	//   ....[97]....
        /*0700*/ 	.word	0x00001e10
        /*0704*/ 	.word	0x000000ff
        /*0708*/ 	.word	0x00000108
        /*070c*/ 	.short	0x010a
        /*070e*/ 	.byte	0x11
	.zero		1


	//   ....[98]....
        /*0710*/ 	.word	0x00001f60
        /*0714*/ 	.word	0x000000ff
        /*0718*/ 	.word	0x00000108
        /*071c*/ 	.short	0x010a
        /*071e*/ 	.byte	0x08
	.zero		1


	//   ....[99]....
        /*0720*/ 	.word	0x000020a0
        /*0724*/ 	.word	0x00000002
        /*0728*/ 	.word	0x00000250
        /*072c*/ 	.short	0x010a
        /*072e*/ 	.byte	0xff
	.zero		1


	//   ....[100]....
        /*0730*/ 	.word	0x00002160
        /*0734*/ 	.word	0x00000002
        /*0738*/ 	.word	0x00000000
        /*073c*/ 	.short	0x0101
        /*073e*/ 	.byte	0xff
	.zero		1


	//   ....[101]....
        /*0740*/ 	.word	0x000026c0
        /*0744*/ 	.word	0x000000ff
        /*0748*/ 	.word	0x00000000
        /*074c*/ 	.short	0x010a
        /*074e*/ 	.byte	0x05
	.zero		1


	//   ....[102]....
        /*0750*/ 	.word	0x00002750
        /*0754*/ 	.word	0x000000ff
        /*0758*/ 	.word	0x00000000
        /*075c*/ 	.short	0x010a
        /*075e*/ 	.byte	0x05
	.zero		1


	//   ....[103]....
        /*0760*/ 	.word	0x000027e0
        /*0764*/ 	.word	0x000000ff
        /*0768*/ 	.word	0x00000000
        /*076c*/ 	.short	0x010a
        /*076e*/ 	.byte	0x05
	.zero		1


	//   ....[104]....
        /*0770*/ 	.word	0x00002870
        /*0774*/ 	.word	0x000000ff
        /*0778*/ 	.word	0x00000000
        /*077c*/ 	.short	0x010a
        /*077e*/ 	.byte	0x05
	.zero		1


	//   ....[105]....
        /*0780*/ 	.word	0x00002900
        /*0784*/ 	.word	0x000000ff
        /*0788*/ 	.word	0x00000000
        /*078c*/ 	.short	0x010a
        /*078e*/ 	.byte	0x05
	.zero		1


	//   ....[106]....
        /*0790*/ 	.word	0x00002990
        /*0794*/ 	.word	0x000000ff
        /*0798*/ 	.word	0x00000000
        /*079c*/ 	.short	0x010a
        /*079e*/ 	.byte	0x05
	.zero		1


	//   ....[107]....
        /*07a0*/ 	.word	0x00002a20
        /*07a4*/ 	.word	0x000000ff
        /*07a8*/ 	.word	0x00000000
        /*07ac*/ 	.short	0x010a
        /*07ae*/ 	.byte	0x05
	.zero		1


	//   ....[108]....
        /*07b0*/ 	.word	0x00002ab0
        /*07b4*/ 	.word	0x000000ff
        /*07b8*/ 	.word	0x00000000
        /*07bc*/ 	.short	0x010a
        /*07be*/ 	.byte	0x05
	.zero		1


	//   ....[109]....
        /*07c0*/ 	.word	0x00002b40
        /*07c4*/ 	.word	0x000000ff
        /*07c8*/ 	.word	0x00000000
        /*07cc*/ 	.short	0x010a
        /*07ce*/ 	.byte	0x05
	.zero		1


	//   ....[110]....
        /*07d0*/ 	.word	0x00002bd0
        /*07d4*/ 	.word	0x000000ff
        /*07d8*/ 	.word	0x00000000
        /*07dc*/ 	.short	0x010a
        /*07de*/ 	.byte	0x05
	.zero		1


	//   ....[111]....
        /*07e0*/ 	.word	0x00002c60
        /*07e4*/ 	.word	0x000000ff
        /*07e8*/ 	.word	0x00000000
        /*07ec*/ 	.short	0x010a
        /*07ee*/ 	.byte	0x05
	.zero		1


	//   ....[112]....
        /*07f0*/ 	.word	0x00002cf0
        /*07f4*/ 	.word	0x000000ff
        /*07f8*/ 	.word	0x00000000
        /*07fc*/ 	.short	0x010a
        /*07fe*/ 	.byte	0x05
	.zero		1


	//   ....[113]....
        /*0800*/ 	.word	0x00002d80
        /*0804*/ 	.word	0x000000ff
        /*0808*/ 	.word	0x00000000
        /*080c*/ 	.short	0x010a
        /*080e*/ 	.byte	0x05
	.zero		1


	//   ....[114]....
        /*0810*/ 	.word	0x00002e10
        /*0814*/ 	.word	0x000000ff
        /*0818*/ 	.word	0x00000000
        /*081c*/ 	.short	0x010a
        /*081e*/ 	.byte	0x05
	.zero		1


	//   ....[115]....
        /*0820*/ 	.word	0x00002ea0
        /*0824*/ 	.word	0x000000ff
        /*0828*/ 	.word	0x00000000
        /*082c*/ 	.short	0x010a
        /*082e*/ 	.byte	0x05
	.zero		1


	//   ....[116]....
        /*0830*/ 	.word	0x00002f30
        /*0834*/ 	.word	0x000000ff
        /*0838*/ 	.word	0x00000000
        /*083c*/ 	.short	0x010a
        /*083e*/ 	.byte	0x05
	.zero		1


	//   ....[117]....
        /*0840*/ 	.word	0x00002fc0
        /*0844*/ 	.word	0x000000ff
        /*0848*/ 	.word	0x00000000
        /*084c*/ 	.short	0x010a
        /*084e*/ 	.byte	0x05
	.zero		1


	//   ....[118]....
        /*0850*/ 	.word	0x00003050
        /*0854*/ 	.word	0x000000ff
        /*0858*/ 	.word	0x00000000
        /*085c*/ 	.short	0x010a
        /*085e*/ 	.byte	0x05
	.zero		1


	//   ....[119]....
        /*0860*/ 	.word	0x000030e0
        /*0864*/ 	.word	0x000000ff
        /*0868*/ 	.word	0x00000000
        /*086c*/ 	.short	0x010a
        /*086e*/ 	.byte	0x05
	.zero		1


	//   ....[120]....
        /*0870*/ 	.word	0x00003170
        /*0874*/ 	.word	0x000000ff
        /*0878*/ 	.word	0x00000000
        /*087c*/ 	.short	0x010a
        /*087e*/ 	.byte	0x05
	.zero		1


	//   ....[121]....
        /*0880*/ 	.word	0x00003200
        /*0884*/ 	.word	0x000000ff
        /*0888*/ 	.word	0x00000000
        /*088c*/ 	.short	0x010a
        /*088e*/ 	.byte	0x05
	.zero		1


	//   ....[122]....
        /*0890*/ 	.word	0x00003290
        /*0894*/ 	.word	0x000000ff
        /*0898*/ 	.word	0x00000000
        /*089c*/ 	.short	0x010a
        /*089e*/ 	.byte	0x05
	.zero		1


	//   ....[123]....
        /*08a0*/ 	.word	0x00003320
        /*08a4*/ 	.word	0x000000ff
        /*08a8*/ 	.word	0x00000000
        /*08ac*/ 	.short	0x010a
        /*08ae*/ 	.byte	0x05
	.zero		1


	//   ....[124]....
        /*08b0*/ 	.word	0x000033b0
        /*08b4*/ 	.word	0x000000ff
        /*08b8*/ 	.word	0x00000000
        /*08bc*/ 	.short	0x010a
        /*08be*/ 	.byte	0x05
	.zero		1


	//   ....[125]....
        /*08c0*/ 	.word	0x00003440
        /*08c4*/ 	.word	0x000000ff
        /*08c8*/ 	.word	0x00000000
        /*08cc*/ 	.short	0x010a
        /*08ce*/ 	.byte	0x05
	.zero		1


	//   ....[126]....
        /*08d0*/ 	.word	0x000034d0
        /*08d4*/ 	.word	0x000000ff
        /*08d8*/ 	.word	0x00000000
        /*08dc*/ 	.short	0x010a
        /*08de*/ 	.byte	0x05
	.zero		1


	//   ....[127]....
        /*08e0*/ 	.word	0x00003560
        /*08e4*/ 	.word	0x000000ff
        /*08e8*/ 	.word	0x00000000
        /*08ec*/ 	.short	0x010a
        /*08ee*/ 	.byte	0x05
	.zero		1


	//   ....[128]....
        /*08f0*/ 	.word	0x000035f0
        /*08f4*/ 	.word	0x000000ff
        /*08f8*/ 	.word	0x00000000
        /*08fc*/ 	.short	0x010a
        /*08fe*/ 	.byte	0x05
	.zero		1


	//   ....[129]....
        /*0900*/ 	.word	0x00003680
        /*0904*/ 	.word	0x000000ff
        /*0908*/ 	.word	0x00000000
        /*090c*/ 	.short	0x010a
        /*090e*/ 	.byte	0x05
	.zero		1


	//   ....[130]....
        /*0910*/ 	.word	0x00003710
        /*0914*/ 	.word	0x000000ff
        /*0918*/ 	.word	0x00000000
        /*091c*/ 	.short	0x010a
        /*091e*/ 	.byte	0x05
	.zero		1


	//   ....[131]....
        /*0920*/ 	.word	0x000037a0
        /*0924*/ 	.word	0x000000ff
        /*0928*/ 	.word	0x00000000
        /*092c*/ 	.short	0x010a
        /*092e*/ 	.byte	0x05
	.zero		1


	//   ....[132]....
        /*0930*/ 	.word	0x00003830
        /*0934*/ 	.word	0x000000ff
        /*0938*/ 	.word	0x00000000
        /*093c*/ 	.short	0x010a
        /*093e*/ 	.byte	0x05
	.zero		1


	//   ....[133]....
        /*0940*/ 	.word	0x000038d0
        /*0944*/ 	.word	0x00000000
        /*0948*/ 	.word	0x00000000
        /*094c*/ 	.short	0x010a
        /*094e*/ 	.byte	0xff
	.zero		1


	//   ....[134]....
        /*0950*/ 	.word	0x000039f0
        /*0954*/ 	.word	0x00000000
        /*0958*/ 	.word	0x000002b0
        /*095c*/ 	.short	0x010a
        /*095e*/ 	.byte	0xff
	.zero		1


	//   ....[135]....
        /*0960*/ 	.word	0x00003a60
        /*0964*/ 	.word	0x00000000
        /*0968*/ 	.word	0x00000000
        /*096c*/ 	.short	0x0101
        /*096e*/ 	.byte	0xff
	.zero		1


	//   ....[136]....
        /*0970*/ 	.word	0x00003a80
        /*0974*/ 	.word	0x000000ff
        /*0978*/ 	.word	0x00000260
        /*097c*/ 	.short	0x010a
        /*097e*/ 	.byte	0x05
	.zero		1


	//   ....[137]....
        /*0980*/ 	.word	0x00003ba0
        /*0984*/ 	.word	0x00000000
        /*0988*/ 	.word	0x00000250
        /*098c*/ 	.short	0x010a
        /*098e*/ 	.byte	0xff
	.zero		1


	//   ....[138]....
        /*0990*/ 	.word	0x00003ca0
        /*0994*/ 	.word	0x00000000
        /*0998*/ 	.word	0x00000000
        /*099c*/ 	.short	0x0101
        /*099e*/ 	.byte	0xff
	.zero		1


	//   ....[139]....
        /*09a0*/ 	.word	0x00003d30
        /*09a4*/ 	.word	0x000000ff
        /*09a8*/ 	.word	0x00000260
        /*09ac*/ 	.short	0x0106
        /*09ae*/ 	.byte	0x05
	.zero		1


	//   ....[140]....
        /*09b0*/ 	.word	0x00003d50
        /*09b4*/ 	.word	0x000000ff
        /*09b8*/ 	.word	0x00000260
        /*09bc*/ 	.short	0x010a
        /*09be*/ 	.byte	0x05
	.zero		1


	//   ....[141]....
        /*09c0*/ 	.word	0x00003de0
        /*09c4*/ 	.word	0x000000ff
        /*09c8*/ 	.word	0x00000260
        /*09cc*/ 	.short	0x0106
        /*09ce*/ 	.byte	0x04
	.zero		1


	//   ....[142]....
        /*09d0*/ 	.word	0x00003e20
        /*09d4*/ 	.word	0x00000000
        /*09d8*/ 	.word	0x00000260
        /*09dc*/ 	.short	0x010a
        /*09de*/ 	.byte	0xff
	.zero		1


	//   ....[143]....
        /*09e0*/ 	.word	0x00004300
        /*09e4*/ 	.word	0x00000000
        /*09e8*/ 	.word	0x00000250
        /*09ec*/ 	.short	0x010a
        /*09ee*/ 	.byte	0xff
	.zero		1


	//   ....[144]....
        /*09f0*/ 	.word	0x00004400
        /*09f4*/ 	.word	0x00000003
        /*09f8*/ 	.word	0x00000000
        /*09fc*/ 	.short	0x0101
        /*09fe*/ 	.byte	0xff
	.zero		1


	//   ....[145]....
        /*0a00*/ 	.word	0x00004410
        /*0a04*/ 	.word	0x000000ff
        /*0a08*/ 	.word	0x00000000
        /*0a0c*/ 	.short	0x010a
        /*0a0e*/ 	.byte	0x04
	.zero		1


	//   ....[146]....
        /*0a10*/ 	.word	0x00004430
        /*0a14*/ 	.word	0x000000ff
        /*0a18*/ 	.word	0x00000290
        /*0a1c*/ 	.short	0x010a
        /*0a1e*/ 	.byte	0x09
	.zero		1


	//   ....[147]....
        /*0a20*/ 	.word	0x00004510
        /*0a24*/ 	.word	0x000000ff
        /*0a28*/ 	.word	0x00000000
        /*0a2c*/ 	.short	0x010a
        /*0a2e*/ 	.byte	0x07
	.zero		1


	//   ....[148]....
        /*0a30*/ 	.word	0x00004640
        /*0a34*/ 	.word	0x000000ff
        /*0a38*/ 	.word	0x00000000
        /*0a3c*/ 	.short	0x010a
        /*0a3e*/ 	.byte	0x04
	.zero		1


	//   ....[149]....
        /*0a40*/ 	.word	0x000047f0
        /*0a44*/ 	.word	0x000000ff
        /*0a48*/ 	.word	0x00000000
        /*0a4c*/ 	.short	0x010a
        /*0a4e*/ 	.byte	0x05
	.zero		1


	//   ....[150]....
        /*0a50*/ 	.word	0x00004880
        /*0a54*/ 	.word	0x000000ff
        /*0a58*/ 	.word	0x00000000
        /*0a5c*/ 	.short	0x010a
        /*0a5e*/ 	.byte	0x05
	.zero		1


	//   ....[151]....
        /*0a60*/ 	.word	0x00004910
        /*0a64*/ 	.word	0x000000ff
        /*0a68*/ 	.word	0x00000000
        /*0a6c*/ 	.short	0x010a
        /*0a6e*/ 	.byte	0x05
	.zero		1


	//   ....[152]....
        /*0a70*/ 	.word	0x000049a0
        /*0a74*/ 	.word	0x000000ff
        /*0a78*/ 	.word	0x00000000
        /*0a7c*/ 	.short	0x010a
        /*0a7e*/ 	.byte	0x07
	.zero		1


	//   ....[153]....
        /*0a80*/ 	.word	0x00004de0
        /*0a84*/ 	.word	0x00000000
        /*0a88*/ 	.word	0x00000250
        /*0a8c*/ 	.short	0x010a
        /*0a8e*/ 	.byte	0xff
	.zero		1


	//   ....[154]....
        /*0a90*/ 	.word	0x00004ea0
        /*0a94*/ 	.word	0x00000000
        /*0a98*/ 	.word	0x00000000
        /*0a9c*/ 	.short	0x0101
        /*0a9e*/ 	.byte	0xff
	.zero		1


	//   ....[155]....
        /*0aa0*/ 	.word	0x000051c0
        /*0aa4*/ 	.word	0x000000ff
        /*0aa8*/ 	.word	0x00000248
        /*0aac*/ 	.short	0x010a
        /*0aae*/ 	.byte	0x07
	.zero		1


	//   ....[156]....
        /*0ab0*/ 	.word	0x000053e0
        /*0ab4*/ 	.word	0x000000ff
        /*0ab8*/ 	.word	0x00000228
        /*0abc*/ 	.short	0x010a
        /*0abe*/ 	.byte	0x0f
	.zero		1


	//   ....[157]....
        /*0ac0*/ 	.word	0x000055e0
        /*0ac4*/ 	.word	0x000000ff
        /*0ac8*/ 	.word	0x00000210
        /*0acc*/ 	.short	0x010b
        /*0ace*/ 	.byte	0x0f
	.zero		1


	//   ....[158]....
        /*0ad0*/ 	.word	0x00005630
        /*0ad4*/ 	.word	0x000000ff
        /*0ad8*/ 	.word	0x00000000
        /*0adc*/ 	.short	0x0101
        /*0ade*/ 	.byte	0x10
	.zero		1


	//   ....[159]....
        /*0ae0*/ 	.word	0x00005670
        /*0ae4*/ 	.word	0x000000ff
        /*0ae8*/ 	.word	0x00000228
        /*0aec*/ 	.short	0x010a
        /*0aee*/ 	.byte	0x0d
	.zero		1


	//   ....[160]....
        /*0af0*/ 	.word	0x000058b0
        /*0af4*/ 	.word	0x000000ff
        /*0af8*/ 	.word	0x00000210
        /*0afc*/ 	.short	0x010b
        /*0afe*/ 	.byte	0x0d
	.zero		1


	//   ....[161]....
        /*0b00*/ 	.word	0x00005920
        /*0b04*/ 	.word	0x000000ff
        /*0b08*/ 	.word	0x00000000
        /*0b0c*/ 	.short	0x0101
        /*0b0e*/ 	.byte	0x0f
	.zero		1


	//   ....[162]....
        /*0b10*/ 	.word	0x00005970
        /*0b14*/ 	.word	0x000000ff
        /*0b18*/ 	.word	0x00000000
        /*0b1c*/ 	.short	0x010a
        /*0b1e*/ 	.byte	0x04
	.zero		1


	//   ....[163]....
        /*0b20*/ 	.word	0x00005a00
        /*0b24*/ 	.word	0x000000ff
        /*0b28*/ 	.word	0x00000000
        /*0b2c*/ 	.short	0x010a
        /*0b2e*/ 	.byte	0x04
	.zero		1


	//   ....[164]....
        /*0b30*/ 	.word	0x00005aa0
        /*0b34*/ 	.word	0x00000000
        /*0b38*/ 	.word	0x00000000
        /*0b3c*/ 	.short	0x010a
        /*0b3e*/ 	.byte	0xff
	.zero		1


	//   ....[165]....
        /*0b40*/ 	.word	0x00005de0
        /*0b44*/ 	.word	0x00000000
        /*0b48*/ 	.word	0x00000250
        /*0b4c*/ 	.short	0x010a
        /*0b4e*/ 	.byte	0xff
	.zero		1


	//   ....[166]....
        /*0b50*/ 	.word	0x00005ef0
        /*0b54*/ 	.word	0x00000000
        /*0b58*/ 	.word	0x00000000
        /*0b5c*/ 	.short	0x0101
        /*0b5e*/ 	.byte	0xff
	.zero		1


	//   ....[167]....
        /*0b60*/ 	.word	0x00006990
        /*0b64*/ 	.word	0x00000000
        /*0b68*/ 	.word	0x00000210
        /*0b6c*/ 	.short	0x010a
        /*0b6e*/ 	.byte	0xff
	.zero		1


	//   ....[168]....
        /*0b70*/ 	.word	0x00006a00
        /*0b74*/ 	.word	0x00000049
        /*0b78*/ 	.word	0x00000270
        /*0b7c*/ 	.short	0x010a
        /*0b7e*/ 	.byte	0xff
	.zero		1


	//   ....[169]....
        /*0b80*/ 	.word	0x00006af0
        /*0b84*/ 	.word	0x00000000
        /*0b88*/ 	.word	0x00000210
        /*0b8c*/ 	.short	0x010a
        /*0b8e*/ 	.byte	0xff
	.zero		1


	//   ....[170]....
        /*0b90*/ 	.word	0x00006c20
        /*0b94*/ 	.word	0x00000049
        /*0b98*/ 	.word	0x00000270
        /*0b9c*/ 	.short	0x010a
        /*0b9e*/ 	.byte	0xff
	.zero		1


	//   ....[171]....
        /*0ba0*/ 	.word	0x00007730
        /*0ba4*/ 	.word	0x00000000
        /*0ba8*/ 	.word	0x00000000
        /*0bac*/ 	.short	0x0101
        /*0bae*/ 	.byte	0xff
	.zero		1


	//   ....[172]....
        /*0bb0*/ 	.word	0x00007740
        /*0bb4*/ 	.word	0x00000002
        /*0bb8*/ 	.word	0x00000210
        /*0bbc*/ 	.short	0x010a
        /*0bbe*/ 	.byte	0xff
	.zero		1


	//   ....[173]....
        /*0bc0*/ 	.word	0x00007810
        /*0bc4*/ 	.word	0x00000002
        /*0bc8*/ 	.word	0x00000210
        /*0bcc*/ 	.short	0x010a
        /*0bce*/ 	.byte	0xff
	.zero		1


	//   ....[174]....
        /*0bd0*/ 	.word	0x00007b80
        /*0bd4*/ 	.word	0x000000ff
        /*0bd8*/ 	.word	0x00000000
        /*0bdc*/ 	.short	0x0101
        /*0bde*/ 	.byte	0x05
	.zero		1


	//   ....[175]....
        /*0be0*/ 	.word	0x000084b0
        /*0be4*/ 	.word	0x00000000
        /*0be8*/ 	.word	0x00000000
        /*0bec*/ 	.short	0x0101
        /*0bee*/ 	.byte	0xff
	.zero		1


	//   ....[176]....
        /*0bf0*/ 	.word	0x00008720
        /*0bf4*/ 	.word	0x000000ff
        /*0bf8*/ 	.word	0x00000000
        /*0bfc*/ 	.short	0x0101
        /*0bfe*/ 	.byte	0x04
	.zero		1


	//   ....[177]....
        /*0c00*/ 	.word	0x00008740
        /*0c04*/ 	.word	0x00000002
        /*0c08*/ 	.word	0x000002c0
        /*0c0c*/ 	.short	0x010a
        /*0c0e*/ 	.byte	0xff
	.zero		1


	//   ....[178]....
        /*0c10*/ 	.word	0x000087a0
        /*0c14*/ 	.word	0x00000002
        /*0c18*/ 	.word	0x00000108
        /*0c1c*/ 	.short	0x010a
        /*0c1e*/ 	.byte	0xff
	.zero		1


	//   ....[179]....
        /*0c20*/ 	.word	0x00008800
        /*0c24*/ 	.word	0x00000002
        /*0c28*/ 	.word	0x00000108
        /*0c2c*/ 	.short	0x010a
        /*0c2e*/ 	.byte	0xff
	.zero		1


	//   ....[180]....
        /*0c30*/ 	.word	0x00008850
        /*0c34*/ 	.word	0x00000002
        /*0c38*/ 	.word	0x00000250
        /*0c3c*/ 	.short	0x010a
        /*0c3e*/ 	.byte	0xff
	.zero		1


	//   ....[181]....
        /*0c40*/ 	.word	0x000088b0
        /*0c44*/ 	.word	0x00000000
        /*0c48*/ 	.word	0x00000000
        /*0c4c*/ 	.short	0x010a
        /*0c4e*/ 	.byte	0xff
	.zero		1


	//   ....[182]....
        /*0c50*/ 	.word	0x00008910
        /*0c54*/ 	.word	0x00000000
        /*0c58*/ 	.word	0x00000000
        /*0c5c*/ 	.short	0x010a
        /*0c5e*/ 	.byte	0xff
	.zero		1


	//   ....[183]....
        /*0c60*/ 	.word	0x00008970
        /*0c64*/ 	.word	0x00000000
        /*0c68*/ 	.word	0x00000000
        /*0c6c*/ 	.short	0x010a
        /*0c6e*/ 	.byte	0xff
	.zero		1


	//   ....[184]....
        /*0c70*/ 	.word	0x000089d0
        /*0c74*/ 	.word	0x00000000
        /*0c78*/ 	.word	0x00000000
        /*0c7c*/ 	.short	0x010a
        /*0c7e*/ 	.byte	0xff
	.zero		1


	//   ....[185]....
        /*0c80*/ 	.word	0x00008a30
        /*0c84*/ 	.word	0x00000000
        /*0c88*/ 	.word	0x00000000
        /*0c8c*/ 	.short	0x010a
        /*0c8e*/ 	.byte	0xff
	.zero		1


	//   ....[186]....
        /*0c90*/ 	.word	0x00008a90
        /*0c94*/ 	.word	0x00000000
        /*0c98*/ 	.word	0x00000000
        /*0c9c*/ 	.short	0x010a
        /*0c9e*/ 	.byte	0xff
	.zero		1


	//   ....[187]....
        /*0ca0*/ 	.word	0x00008af0
        /*0ca4*/ 	.word	0x00000000
        /*0ca8*/ 	.word	0x00000000
        /*0cac*/ 	.short	0x010a
        /*0cae*/ 	.byte	0xff
	.zero		1


	//   ....[188]....
        /*0cb0*/ 	.word	0x00008b50
        /*0cb4*/ 	.word	0x00000000
        /*0cb8*/ 	.word	0x00000000
        /*0cbc*/ 	.short	0x010a
        /*0cbe*/ 	.byte	0xff
	.zero		1


	//   ....[189]....
        /*0cc0*/ 	.word	0x00008bb0
        /*0cc4*/ 	.word	0x00000000
        /*0cc8*/ 	.word	0x00000000
        /*0ccc*/ 	.short	0x010a
        /*0cce*/ 	.byte	0xff
	.zero		1


	//   ....[190]....
        /*0cd0*/ 	.word	0x00008c10
        /*0cd4*/ 	.word	0x00000000
        /*0cd8*/ 	.word	0x00000000
        /*0cdc*/ 	.short	0x010a
        /*0cde*/ 	.byte	0xff
	.zero		1


	//   ....[191]....
        /*0ce0*/ 	.word	0x00008c70
        /*0ce4*/ 	.word	0x00000000
        /*0ce8*/ 	.word	0x00000000
        /*0cec*/ 	.short	0x010a
        /*0cee*/ 	.byte	0xff
	.zero		1


	//   ....[192]....
        /*0cf0*/ 	.word	0x00008cd0
        /*0cf4*/ 	.word	0x00000000
        /*0cf8*/ 	.word	0x00000000
        /*0cfc*/ 	.short	0x010a
        /*0cfe*/ 	.byte	0xff
	.zero		1


	//   ....[193]....
        /*0d00*/ 	.word	0x00008d30
        /*0d04*/ 	.word	0x00000000
        /*0d08*/ 	.word	0x00000000
        /*0d0c*/ 	.short	0x010a
        /*0d0e*/ 	.byte	0xff
	.zero		1


	//   ....[194]....
        /*0d10*/ 	.word	0x00008d90
        /*0d14*/ 	.word	0x00000000
        /*0d18*/ 	.word	0x00000000
        /*0d1c*/ 	.short	0x010a
        /*0d1e*/ 	.byte	0xff
	.zero		1


	//   ....[195]....
        /*0d20*/ 	.word	0x00008df0
        /*0d24*/ 	.word	0x00000000
        /*0d28*/ 	.word	0x00000000
        /*0d2c*/ 	.short	0x010a
        /*0d2e*/ 	.byte	0xff
	.zero		1


	//   ....[196]....
        /*0d30*/ 	.word	0x00008e50
        /*0d34*/ 	.word	0x00000000
        /*0d38*/ 	.word	0x00000000
        /*0d3c*/ 	.short	0x010a
        /*0d3e*/ 	.byte	0xff
	.zero		1


	//   ....[197]....
        /*0d40*/ 	.word	0x00008eb0
        /*0d44*/ 	.word	0x00000000
        /*0d48*/ 	.word	0x00000000
        /*0d4c*/ 	.short	0x010a
        /*0d4e*/ 	.byte	0xff
	.zero		1


	//   ....[198]....
        /*0d50*/ 	.word	0x00008f10
        /*0d54*/ 	.word	0x00000000
        /*0d58*/ 	.word	0x00000000
        /*0d5c*/ 	.short	0x010a
        /*0d5e*/ 	.byte	0xff
	.zero		1


	//   ....[199]....
        /*0d60*/ 	.word	0x00008f70
        /*0d64*/ 	.word	0x00000000
        /*0d68*/ 	.word	0x00000000
        /*0d6c*/ 	.short	0x010a
        /*0d6e*/ 	.byte	0xff
	.zero		1


	//   ....[200]....
        /*0d70*/ 	.word	0x00008fd0
        /*0d74*/ 	.word	0x00000000
        /*0d78*/ 	.word	0x00000000
        /*0d7c*/ 	.short	0x010a
        /*0d7e*/ 	.byte	0xff
	.zero		1


	//   ....[201]....
        /*0d80*/ 	.word	0x00009030
        /*0d84*/ 	.word	0x00000000
        /*0d88*/ 	.word	0x00000000
        /*0d8c*/ 	.short	0x010a
        /*0d8e*/ 	.byte	0xff
	.zero		1


	//   ....[202]....
        /*0d90*/ 	.word	0x00009090
        /*0d94*/ 	.word	0x00000000
        /*0d98*/ 	.word	0x00000000
        /*0d9c*/ 	.short	0x010a
        /*0d9e*/ 	.byte	0xff
	.zero		1


	//   ....[203]....
        /*0da0*/ 	.word	0x000090f0
        /*0da4*/ 	.word	0x00000000
        /*0da8*/ 	.word	0x00000000
        /*0dac*/ 	.short	0x010a
        /*0dae*/ 	.byte	0xff
	.zero		1


	//   ....[204]....
        /*0db0*/ 	.word	0x00009150
        /*0db4*/ 	.word	0x00000000
        /*0db8*/ 	.word	0x00000000
        /*0dbc*/ 	.short	0x010a
        /*0dbe*/ 	.byte	0xff
	.zero		1


	//   ....[205]....
        /*0dc0*/ 	.word	0x000091b0
        /*0dc4*/ 	.word	0x00000000
        /*0dc8*/ 	.word	0x00000000
        /*0dcc*/ 	.short	0x010a
        /*0dce*/ 	.byte	0xff
	.zero		1


	//   ....[206]....
        /*0dd0*/ 	.word	0x00009210
        /*0dd4*/ 	.word	0x00000000
        /*0dd8*/ 	.word	0x00000000
        /*0ddc*/ 	.short	0x010a
        /*0dde*/ 	.byte	0xff
	.zero		1


	//   ....[207]....
        /*0de0*/ 	.word	0x00009270
        /*0de4*/ 	.word	0x00000000
        /*0de8*/ 	.word	0x00000000
        /*0dec*/ 	.short	0x010a
        /*0dee*/ 	.byte	0xff
	.zero		1


	//   ....[208]....
        /*0df0*/ 	.word	0x000092d0
        /*0df4*/ 	.word	0x00000000
        /*0df8*/ 	.word	0x00000000
        /*0dfc*/ 	.short	0x010a
        /*0dfe*/ 	.byte	0xff
	.zero		1


	//   ....[209]....
        /*0e00*/ 	.word	0x00009330
        /*0e04*/ 	.word	0x00000000
        /*0e08*/ 	.word	0x00000000
        /*0e0c*/ 	.short	0x010a
        /*0e0e*/ 	.byte	0xff
	.zero		1


	//   ....[210]....
        /*0e10*/ 	.word	0x00009390
        /*0e14*/ 	.word	0x00000000
        /*0e18*/ 	.word	0x00000000
        /*0e1c*/ 	.short	0x010a
        /*0e1e*/ 	.byte	0xff
	.zero		1


	//   ....[211]....
        /*0e20*/ 	.word	0x000093f0
        /*0e24*/ 	.word	0x00000000
        /*0e28*/ 	.word	0x00000000
        /*0e2c*/ 	.short	0x010a
        /*0e2e*/ 	.byte	0xff
	.zero		1


	//   ....[212]....
        /*0e30*/ 	.word	0x00009450
        /*0e34*/ 	.word	0x00000000
        /*0e38*/ 	.word	0x00000000
        /*0e3c*/ 	.short	0x010a
        /*0e3e*/ 	.byte	0xff
	.zero		1


	//   ....[213]....
        /*0e40*/ 	.word	0x000094a0
        /*0e44*/ 	.word	0x00000000
        /*0e48*/ 	.word	0x000002b0
        /*0e4c*/ 	.short	0x010a
        /*0e4e*/ 	.byte	0xff
	.zero		1


	//   ....[214]....
        /*0e50*/ 	.word	0x00009500
        /*0e54*/ 	.word	0x00000000
        /*0e58*/ 	.word	0x00000260
        /*0e5c*/ 	.short	0x010a
        /*0e5e*/ 	.byte	0xff
	.zero		1


	//   ....[215]....
        /*0e60*/ 	.word	0x00009550
        /*0e64*/ 	.word	0x00000000
        /*0e68*/ 	.word	0x00000250
        /*0e6c*/ 	.short	0x010a
        /*0e6e*/ 	.byte	0xff
	.zero		1


	//   ....[216]....
        /*0e70*/ 	.word	0x000095b0
        /*0e74*/ 	.word	0x00000000
        /*0e78*/ 	.word	0x00000260
        /*0e7c*/ 	.short	0x010a
        /*0e7e*/ 	.byte	0xff
	.zero		1


	//   ....[217]....
        /*0e80*/ 	.word	0x00009600
        /*0e84*/ 	.word	0x00000000
        /*0e88*/ 	.word	0x00000250
        /*0e8c*/ 	.short	0x010a
        /*0e8e*/ 	.byte	0xff
	.zero		1


	//   ....[218]....
        /*0e90*/ 	.word	0x00009660
        /*0e94*/ 	.word	0x00000002
        /*0e98*/ 	.word	0x00000290
        /*0e9c*/ 	.short	0x010a
        /*0e9e*/ 	.byte	0xff
	.zero		1


	//   ....[219]....
        /*0ea0*/ 	.word	0x000096c0
        /*0ea4*/ 	.word	0x00000000
        /*0ea8*/ 	.word	0x00000000
        /*0eac*/ 	.short	0x010a
        /*0eae*/ 	.byte	0xff
	.zero		1


	//   ....[220]....
        /*0eb0*/ 	.word	0x00009720
        /*0eb4*/ 	.word	0x00000000
        /*0eb8*/ 	.word	0x00000000
        /*0ebc*/ 	.short	0x010a
        /*0ebe*/ 	.byte	0xff
	.zero		1


	//   ....[221]....
        /*0ec0*/ 	.word	0x00009780
        /*0ec4*/ 	.word	0x00000000
        /*0ec8*/ 	.word	0x00000000
        /*0ecc*/ 	.short	0x010a
        /*0ece*/ 	.byte	0xff
	.zero		1


	//   ....[222]....
        /*0ed0*/ 	.word	0x000097e0
        /*0ed4*/ 	.word	0x00000000
        /*0ed8*/ 	.word	0x00000000
        /*0edc*/ 	.short	0x010a
        /*0ede*/ 	.byte	0xff
	.zero		1


	//   ....[223]....
        /*0ee0*/ 	.word	0x00009840
        /*0ee4*/ 	.word	0x00000000
        /*0ee8*/ 	.word	0x00000000
        /*0eec*/ 	.short	0x010a
        /*0eee*/ 	.byte	0xff
	.zero		1


	//   ....[224]....
        /*0ef0*/ 	.word	0x00009890
        /*0ef4*/ 	.word	0x00000000
        /*0ef8*/ 	.word	0x00000250
        /*0efc*/ 	.short	0x010a
        /*0efe*/ 	.byte	0xff
	.zero		1


	//   ....[225]....
        /*0f00*/ 	.word	0x000098f0
        /*0f04*/ 	.word	0x00000000
        /*0f08*/ 	.word	0x00000248
        /*0f0c*/ 	.short	0x010a
        /*0f0e*/ 	.byte	0xff
	.zero		1


	//   ....[226]....
        /*0f10*/ 	.word	0x00009950
        /*0f14*/ 	.word	0x00000000
        /*0f18*/ 	.word	0x00000228
        /*0f1c*/ 	.short	0x010a
        /*0f1e*/ 	.byte	0xff
	.zero		1


	//   ....[227]....
        /*0f20*/ 	.word	0x000099b0
        /*0f24*/ 	.word	0x00000000
        /*0f28*/ 	.word	0x00000228
        /*0f2c*/ 	.short	0x010a
        /*0f2e*/ 	.byte	0xff
	.zero		1


	//   ....[228]....
        /*0f30*/ 	.word	0x00009a10
        /*0f34*/ 	.word	0x00000000
        /*0f38*/ 	.word	0x00000000
        /*0f3c*/ 	.short	0x010a
        /*0f3e*/ 	.byte	0xff
	.zero		1


	//   ....[229]....
        /*0f40*/ 	.word	0x00009a70
        /*0f44*/ 	.word	0x00000000
        /*0f48*/ 	.word	0x00000000
        /*0f4c*/ 	.short	0x010a
        /*0f4e*/ 	.byte	0xff
	.zero		1


	//   ....[230]....
        /*0f50*/ 	.word	0x00009ac0
        /*0f54*/ 	.word	0x00000000
        /*0f58*/ 	.word	0x00000250
        /*0f5c*/ 	.short	0x010a
        /*0f5e*/ 	.byte	0xff
	.zero		1


	//   ....[231]....
        /*0f60*/ 	.word	0x00009b10
        /*0f64*/ 	.word	0x00000000
        /*0f68*/ 	.word	0x00000210
        /*0f6c*/ 	.short	0x010a
        /*0f6e*/ 	.byte	0xff
	.zero		1


	//   ....[232]....
        /*0f70*/ 	.word	0x00009b60
        /*0f74*/ 	.word	0x00000049
        /*0f78*/ 	.word	0x00000270
        /*0f7c*/ 	.short	0x010a
        /*0f7e*/ 	.byte	0xff
	.zero		1


	//   ....[233]....
        /*0f80*/ 	.word	0x00009bb0
        /*0f84*/ 	.word	0x00000002
        /*0f88*/ 	.word	0x00000210
        /*0f8c*/ 	.short	0x010a
        /*0f8e*/ 	.byte	0xff
	.zero		1


	//----- nvinfo : EIATTR_NUM_MBARRIERS
	.align		4
.L_47:
        /*0f90*/ 	.byte	0x03, 0x38
        /*0f92*/ 	.short	0x005a


	//----- nvinfo : EIATTR_EXIT_INSTR_OFFSETS
	.align		4
        /*0f94*/ 	.byte	0x04, 0x1c
        /*0f96*/ 	.short	(.L_49 - .L_48)


	//   ....[0]....
.L_48:
        /*0f98*/ 	.word	0x00003900


	//   ....[1]....
        /*0f9c*/ 	.word	0x00003df0


	//   ....[2]....
        /*0fa0*/ 	.word	0x00003e50


	//   ....[3]....
        /*0fa4*/ 	.word	0x00004c00


	//   ....[4]....
        /*0fa8*/ 	.word	0x00005ad0


	//   ....[5]....
        /*0fac*/ 	.word	0x00005b10


	//   ....[6]....
        /*0fb0*/ 	.word	0x00008610


	//   ....[7]....
        /*0fb4*/ 	.word	0x00008690


	//   ....[8]....
        /*0fb8*/ 	.word	0x000086c0


	//   ....[9]....
        /*0fbc*/ 	.word	0x00008730


	//----- nvinfo : EIATTR_MAX_THREADS
	.align		4
.L_49:
        /*0fc0*/ 	.byte	0x04, 0x05
        /*0fc2*/ 	.short	(.L_51 - .L_50)
.L_50:
        /*0fc4*/ 	.word	0x00000100
        /*0fc8*/ 	.word	0x00000001
        /*0fcc*/ 	.word	0x00000001


	//----- nvinfo : EIATTR_CRS_STACK_SIZE
	.align		4
.L_51:
        /*0fd0*/ 	.byte	0x04, 0x1e
        /*0fd2*/ 	.short	(.L_53 - .L_52)
.L_52:
        /*0fd4*/ 	.word	0x00000000


	//----- nvinfo : EIATTR_CBANK_PARAM_SIZE
	.align		4
.L_53:
        /*0fd8*/ 	.byte	0x03, 0x19
        /*0fda*/ 	.short	0x0800


	//----- nvinfo : EIATTR_PARAM_CBANK
	.align		4
        /*0fdc*/ 	.byte	0x04, 0x0a
        /*0fde*/ 	.short	(.L_55 - .L_54)
	.align		4
.L_54:
        /*0fe0*/ 	.word	index@(.nv.constant0._ZN7cutlass13device_kernelINS_4gemm6kernel13GemmUniversalIN4cute5tupleIJiiiiEEENS1_10collective13CollectiveMmaINS1_35MainloopSm100TmaUmmaWarpSpecializedILi33ELi2ELi4ENS5_IJNS4_1CILi1EEESB_SB_EEEEENS5_IJNSA_ILi128EEENSA_ILi64EEENSA_ILi16EEEEEENS_10bfloat16_tENS5_IJlSB_lEEESI_SJ_NS4_8TiledMMAINS4_8MMA_AtomIJNS4_20SM100_MMA_F16BF16_SSISI_SI_fLi128ELi64ELNS4_4UMMA5MajorE0ELSO_0ELNSN_7ScaleInE0ELSP_0EEEEEENS4_6LayoutISC_NS5_IJNSA_ILi0EEEST_ST_EEEEENS5_IJNS4_10UnderscoreESW_SW_EEEEENS4_13SM90_TMA_LOADENS4_14ComposedLayoutINS4_7SwizzleILi1ELi4ELi3EEENS4_18smem_ptr_flag_bitsILi16EEENSS_INS5_IJNSA_ILi8EEESG_EEENS5_IJSG_SB_EEEEEEEvNS4_8identityESZ_S19_vS1A_EENS_8epilogue10collective18CollectiveEpilogueINS1C_23Sm100TmaWarpSpecializedILi3ELi2ELi32ELb1ELb0EEEJSH_NS5_IJNSS_ISE_SB_EENSS_INSA_ILi32EEESB_EEEEESI_SJ_SI_SJ_NS1C_6fusion15FusionCallbacksIS1G_NS1L_17LinearCombinationISI_fSI_fLNS_15FloatRoundStyleE2EEESH_S1K_JEEENS4_5SM1004TMEM4LOAD26SM100_TMEM_LOAD_32dp32b32xESZ_NS10_INS11_ILi2ELi4ELi3EEES14_NSS_INS5_IJS15_S1I_EEENS5_IJS1I_SB_EEEEEEENS4_39AutoVectorizingCopyWithAssumedAlignmentILi128EEENS4_14SM90_TMA_STOREES1Z_S21_S21_EEEvvEEEEvNT_6ParamsE)
        /*0fe4*/ 	.short	0x0380
        /*0fe6*/ 	.short	0x0800


	//----- nvinfo : EIATTR_SW_WAR
	.align		4
.L_55:
        /*0fe8*/ 	.byte	0x04, 0x36
        /*0fea*/ 	.short	(.L_57 - .L_56)
.L_56:
        /*0fec*/ 	.word	0x00000008
.L_57:


//--------------------- .nv.callgraph             --------------------------
	.section	.nv.callgraph,"",@"SHT_CUDA_CALLGRAPH"
	.align	4
	.sectionentsize	8
	.align		4
        /*0000*/ 	.word	0x00000000
	.align		4
        /*0004*/ 	.word	0xffffffff
	.align		4
        /*0008*/ 	.word	index@(_ZN7cutlass13device_kernelINS_4gemm6kernel13GemmUniversalIN4cute5tupleIJiiiiEEENS1_10collective13CollectiveMmaINS1_35MainloopSm100TmaUmmaWarpSpecializedILi33ELi2ELi4ENS5_IJNS4_1CILi1EEESB_SB_EEEEENS5_IJNSA_ILi128EEENSA_ILi64EEENSA_ILi16EEEEEENS_10bfloat16_tENS5_IJlSB_lEEESI_SJ_NS4_8TiledMMAINS4_8MMA_AtomIJNS4_20SM100_MMA_F16BF16_SSISI_SI_fLi128ELi64ELNS4_4UMMA5MajorE0ELSO_0ELNSN_7ScaleInE0ELSP_0EEEEEENS4_6LayoutISC_NS5_IJNSA_ILi0EEEST_ST_EEEEENS5_IJNS4_10UnderscoreESW_SW_EEEEENS4_13SM90_TMA_LOADENS4_14ComposedLayoutINS4_7SwizzleILi1ELi4ELi3EEENS4_18smem_ptr_flag_bitsILi16EEENSS_INS5_IJNSA_ILi8EEESG_EEENS5_IJSG_SB_EEEEEEEvNS4_8identityESZ_S19_vS1A_EENS_8epilogue10collective18CollectiveEpilogueINS1C_23Sm100TmaWarpSpecializedILi3ELi2ELi32ELb1ELb0EEEJSH_NS5_IJNSS_ISE_SB_EENSS_INSA_ILi32EEESB_EEEEESI_SJ_SI_SJ_NS1C_6fusion15FusionCallbacksIS1G_NS1L_17LinearCombinationISI_fSI_fLNS_15FloatRoundStyleE2EEESH_S1K_JEEENS4_5SM1004TMEM4LOAD26SM100_TMEM_LOAD_32dp32b32xESZ_NS10_INS11_ILi2ELi4ELi3EEES14_NSS_INS5_IJS15_S1I_EEENS5_IJS1I_SB_EEEEEEENS4_39AutoVectorizingCopyWithAssumedAlignmentILi128EEENS4_14SM90_TMA_STOREES1Z_S21_S21_EEEvvEEEEvNT_6ParamsE)
	.align		4
        /*000c*/ 	.word	index@(__assertfail)
	.align		4
        /*0010*/ 	.word	0x00000000
	.align		4
        /*0014*/ 	.word	0xfffffffe
	.align		4
        /*0018*/ 	.word	0x00000000
	.align		4
        /*001c*/ 	.word	0xfffffffd
	.align		4
        /*0020*/ 	.word	0x00000000
	.align		4
        /*0024*/ 	.word	0xfffffffc


//--------------------- .nv.constant4             --------------------------
	.section	.nv.constant4,"a",@progbits
	.align	8
	.align		8
.nv.constant4:
        /*0000*/ 	.dword	__assertfail
	.align		8
        /*0008*/ 	.dword	__unnamed_1
	.align		8
        /*0010*/ 	.dword	__unnamed_2
	.align		8
        /*0018*/ 	.dword	_ZN39_INTERNAL_945894b1_4_k_cu_582c3313_50424cuda3std3__45__cpo5beginE
	.align		8
        /*0020*/ 	.dword	_ZN39_INTERNAL_945894b1_4_k_cu_582c3313_50424cuda3std3__45__cpo3endE
	.align		8
        /*0028*/ 	.dword	_ZN39_INTERNAL_945894b1_4_k_cu_582c3313_50424cuda3std3__45__cpo6cbeginE
	.align		8
        /*0030*/ 	.dword	_ZN39_INTERNAL_945894b1_4_k_cu_582c3313_50424cuda3std3__45__cpo4cendE
	.align		8
        /*0038*/ 	.dword	_ZN39_INTERNAL_945894b1_4_k_cu_582c3313_50424cuda3std3__441_GLOBAL__N__945894b1_4_k_cu_582c3313_50426ignoreE
	.align		8
        /*0040*/ 	.dword	_ZN39_INTERNAL_945894b1_4_k_cu_582c3313_50424cuda3std3__419piecewise_constructE
	.align		8
        /*0048*/ 	.dword	_ZN39_INTERNAL_945894b1_4_k_cu_582c3313_50424cuda3std3__48in_placeE
	.align		8
        /*0050*/ 	.dword	_ZN39_INTERNAL_945894b1_4_k_cu_582c3313_50424cuda3std6ranges3__45__cpo4swapE
	.align		8
        /*0058*/ 	.dword	_ZN39_INTERNAL_945894b1_4_k_cu_582c3313_50424cuda3std6ranges3__45__cpo9iter_moveE
	.align		8
        /*0060*/ 	.dword	_ZN39_INTERNAL_945894b1_4_k_cu_582c3313_50424cute7productE
	.align		8
        /*0068*/ 	.dword	_ZN39_INTERNAL_945894b1_4_k_cu_582c3313_50424cute1_E
	.align		8
        /*0070*/ 	.dword	$str$25
	.align		8
        /*0078*/ 	.dword	$str$26
	.align		8
        /*0080*/ 	.dword	$str$27
	.align		8
        /*0088*/ 	.dword	$str$28


//--------------------- .text._ZN7cutlass13device_kernelINS_4gemm6kernel13GemmUniversalIN4cute5tupleIJiiiiEEENS1_10collective13CollectiveMmaINS1_35MainloopSm100TmaUmmaWarpSpecializedILi33ELi2ELi4ENS5_IJNS4_1CILi1EEESB_SB_EEEEENS5_IJNSA_ILi128EEENSA_ILi64EEENSA_ILi16EEEEEENS_10bfloat16_tENS5_IJlSB_lEEESI_SJ_NS4_8TiledMMAINS4_8MMA_AtomIJNS4_20SM100_MMA_F16BF16_SSISI_SI_fLi128ELi64ELNS4_4UMMA5MajorE0ELSO_0ELNSN_7ScaleInE0ELSP_0EEEEEENS4_6LayoutISC_NS5_IJNSA_ILi0EEEST_ST_EEEEENS5_IJNS4_10UnderscoreESW_SW_EEEEENS4_13SM90_TMA_LOADENS4_14ComposedLayoutINS4_7SwizzleILi1ELi4ELi3EEENS4_18smem_ptr_flag_bitsILi16EEENSS_INS5_IJNSA_ILi8EEESG_EEENS5_IJSG_SB_EEEEEEEvNS4_8identityESZ_S19_vS1A_EENS_8epilogue10collective18CollectiveEpilogueINS1C_23Sm100TmaWarpSpecializedILi3ELi2ELi32ELb1ELb0EEEJSH_NS5_IJNSS_ISE_SB_EENSS_INSA_ILi32EEESB_EEEEESI_SJ_SI_SJ_NS1C_6fusion15FusionCallbacksIS1G_NS1L_17LinearCombinationISI_fSI_fLNS_15FloatRoundStyleE2EEESH_S1K_JEEENS4_5SM1004TMEM4LOAD26SM100_TMEM_LOAD_32dp32b32xESZ_NS10_INS11_ILi2ELi4ELi3EEES14_NSS_INS5_IJS15_S1I_EEENS5_IJS1I_SB_EEEEEEENS4_39AutoVectorizingCopyWithAssumedAlignmentILi128EEENS4_14SM90_TMA_STOREES1Z_S21_S21_EEEvvEEEEvNT_6ParamsE --------------------------
	.section	.text._ZN7cutlass13device_kernelINS_4gemm6kernel13GemmUniversalIN4cute5tupleIJiiiiEEENS1_10collective13CollectiveMmaINS1_35MainloopSm100TmaUmmaWarpSpecializedILi33ELi2ELi4ENS5_IJNS4_1CILi1EEESB_SB_EEEEENS5_IJNSA_ILi128EEENSA_ILi64EEENSA_ILi16EEEEEENS_10bfloat16_tENS5_IJlSB_lEEESI_SJ_NS4_8TiledMMAINS4_8MMA_AtomIJNS4_20SM100_MMA_F16BF16_SSISI_SI_fLi128ELi64ELNS4_4UMMA5MajorE0ELSO_0ELNSN_7ScaleInE0ELSP_0EEEEEENS4_6LayoutISC_NS5_IJNSA_ILi0EEEST_ST_EEEEENS5_IJNS4_10UnderscoreESW_SW_EEEEENS4_13SM90_TMA_LOADENS4_14ComposedLayoutINS4_7SwizzleILi1ELi4ELi3EEENS4_18smem_ptr_flag_bitsILi16EEENSS_INS5_IJNSA_ILi8EEESG_EEENS5_IJSG_SB_EEEEEEEvNS4_8identityESZ_S19_vS1A_EENS_8epilogue10collective18CollectiveEpilogueINS1C_23Sm100TmaWarpSpecializedILi3ELi2ELi32ELb1ELb0EEEJSH_NS5_IJNSS_ISE_SB_EENSS_INSA_ILi32EEESB_EEEEESI_SJ_SI_SJ_NS1C_6fusion15FusionCallbacksIS1G_NS1L_17LinearCombinationISI_fSI_fLNS_15FloatRoundStyleE2EEESH_S1K_JEEENS4_5SM1004TMEM4LOAD26SM100_TMEM_LOAD_32dp32b32xESZ_NS10_INS11_ILi2ELi4ELi3EEES14_NSS_INS5_IJS15_S1I_EEENS5_IJS1I_SB_EEEEEEENS4_39AutoVectorizingCopyWithAssumedAlignmentILi128EEENS4_14SM90_TMA_STOREES1Z_S21_S21_EEEvvEEEEvNT_6ParamsE,"ax",@progbits
	.align	128
.text._ZN7cutlass13device_kernelINS_4gemm6kernel13GemmUniversalIN4cute5tupleIJiiiiEEENS1_10collective13CollectiveMmaINS1_35MainloopSm100TmaUmmaWarpSpecializedILi33ELi2ELi4ENS5_IJNS4_1CILi1EEESB_SB_EEEEENS5_IJNSA_ILi128EEENSA_ILi64EEENSA_ILi16EEEEEENS_10bfloat16_tENS5_IJlSB_lEEESI_SJ_NS4_8TiledMMAINS4_8MMA_AtomIJNS4_20SM100_MMA_F16BF16_SSISI_SI_fLi128ELi64ELNS4_4UMMA5MajorE0ELSO_0ELNSN_7ScaleInE0ELSP_0EEEEEENS4_6LayoutISC_NS5_IJNSA_ILi0EEEST_ST_EEEEENS5_IJNS4_10UnderscoreESW_SW_EEEEENS4_13SM90_TMA_LOADENS4_14ComposedLayoutINS4_7SwizzleILi1ELi4ELi3EEENS4_18smem_ptr_flag_bitsILi16EEENSS_INS5_IJNSA_ILi8EEESG_EEENS5_IJSG_SB_EEEEEEEvNS4_8identityESZ_S19_vS1A_EENS_8epilogue10collective18CollectiveEpilogueINS1C_23Sm100TmaWarpSpecializedILi3ELi2ELi32ELb1ELb0EEEJSH_NS5_IJNSS_ISE_SB_EENSS_INSA_ILi32EEESB_EEEEESI_SJ_SI_SJ_NS1C_6fusion15FusionCallbacksIS1G_NS1L_17LinearCombinationISI_fSI_fLNS_15FloatRoundStyleE2EEESH_S1K_JEEENS4_5SM1004TMEM4LOAD26SM100_TMEM_LOAD_32dp32b32xESZ_NS10_INS11_ILi2ELi4ELi3EEES14_NSS_INS5_IJS15_S1I_EEENS5_IJS1I_SB_EEEEEEENS4_39AutoVectorizingCopyWithAssumedAlignmentILi128EEENS4_14SM90_TMA_STOREES1Z_S21_S21_EEEvvEEEEvNT_6ParamsE:
        .type           _ZN7cutlass13device_kernelINS_4gemm6kernel13GemmUniversalIN4cute5tupleIJiiiiEEENS1_10collective13CollectiveMmaINS1_35MainloopSm100TmaUmmaWarpSpecializedILi33ELi2ELi4ENS5_IJNS4_1CILi1EEESB_SB_EEEEENS5_IJNSA_ILi128EEENSA_ILi64EEENSA_ILi16EEEEEENS_10bfloat16_tENS5_IJlSB_lEEESI_SJ_NS4_8TiledMMAINS4_8MMA_AtomIJNS4_20SM100_MMA_F16BF16_SSISI_SI_fLi128ELi64ELNS4_4UMMA5MajorE0ELSO_0ELNSN_7ScaleInE0ELSP_0EEEEEENS4_6LayoutISC_NS5_IJNSA_ILi0EEEST_ST_EEEEENS5_IJNS4_10UnderscoreESW_SW_EEEEENS4_13SM90_TMA_LOADENS4_14ComposedLayoutINS4_7SwizzleILi1ELi4ELi3EEENS4_18smem_ptr_flag_bitsILi16EEENSS_INS5_IJNSA_ILi8EEESG_EEENS5_IJSG_SB_EEEEEEEvNS4_8identityESZ_S19_vS1A_EENS_8epilogue10collective18CollectiveEpilogueINS1C_23Sm100TmaWarpSpecializedILi3ELi2ELi32ELb1ELb0EEEJSH_NS5_IJNSS_ISE_SB_EENSS_INSA_ILi32EEESB_EEEEESI_SJ_SI_SJ_NS1C_6fusion15FusionCallbacksIS1G_NS1L_17LinearCombinationISI_fSI_fLNS_15FloatRoundStyleE2EEESH_S1K_JEEENS4_5SM1004TMEM4LOAD26SM100_TMEM_LOAD_32dp32b32xESZ_NS10_INS11_ILi2ELi4ELi3EEES14_NSS_INS5_IJS15_S1I_EEENS5_IJS1I_SB_EEEEEEENS4_39AutoVectorizingCopyWithAssumedAlignmentILi128EEENS4_14SM90_TMA_STOREES1Z_S21_S21_EEEvvEEEEvNT_6ParamsE,@function
        .size           _ZN7cutlass13device_kernelINS_4gemm6kernel13GemmUniversalIN4cute5tupleIJiiiiEEENS1_10collective13CollectiveMmaINS1_35MainloopSm100TmaUmmaWarpSpecializedILi33ELi2ELi4ENS5_IJNS4_1CILi1EEESB_SB_EEEEENS5_IJNSA_ILi128EEENSA_ILi64EEENSA_ILi16EEEEEENS_10bfloat16_tENS5_IJlSB_lEEESI_SJ_NS4_8TiledMMAINS4_8MMA_AtomIJNS4_20SM100_MMA_F16BF16_SSISI_SI_fLi128ELi64ELNS4_4UMMA5MajorE0ELSO_0ELNSN_7ScaleInE0ELSP_0EEEEEENS4_6LayoutISC_NS5_IJNSA_ILi0EEEST_ST_EEEEENS5_IJNS4_10UnderscoreESW_SW_EEEEENS4_13SM90_TMA_LOADENS4_14ComposedLayoutINS4_7SwizzleILi1ELi4ELi3EEENS4_18smem_ptr_flag_bitsILi16EEENSS_INS5_IJNSA_ILi8EEESG_EEENS5_IJSG_SB_EEEEEEEvNS4_8identityESZ_S19_vS1A_EENS_8epilogue10collective18CollectiveEpilogueINS1C_23Sm100TmaWarpSpecializedILi3ELi2ELi32ELb1ELb0EEEJSH_NS5_IJNSS_ISE_SB_EENSS_INSA_ILi32EEESB_EEEEESI_SJ_SI_SJ_NS1C_6fusion15FusionCallbacksIS1G_NS1L_17LinearCombinationISI_fSI_fLNS_15FloatRoundStyleE2EEESH_S1K_JEEENS4_5SM1004TMEM4LOAD26SM100_TMEM_LOAD_32dp32b32xESZ_NS10_INS11_ILi2ELi4ELi3EEES14_NSS_INS5_IJS15_S1I_EEENS5_IJS1I_SB_EEEEEEENS4_39AutoVectorizingCopyWithAssumedAlignmentILi128EEENS4_14SM90_TMA_STOREES1Z_S21_S21_EEEvvEEEEvNT_6ParamsE,(.L_x_242 - _ZN7cutlass13device_kernelINS_4gemm6kernel13GemmUniversalIN4cute5tupleIJiiiiEEENS1_10collective13CollectiveMmaINS1_35MainloopSm100TmaUmmaWarpSpecializedILi33ELi2ELi4ENS5_IJNS4_1CILi1EEESB_SB_EEEEENS5_IJNSA_ILi128EEENSA_ILi64EEENSA_ILi16EEEEEENS_10bfloat16_tENS5_IJlSB_lEEESI_SJ_NS4_8TiledMMAINS4_8MMA_AtomIJNS4_20SM100_MMA_F16BF16_SSISI_SI_fLi128ELi64ELNS4_4UMMA5MajorE0ELSO_0ELNSN_7ScaleInE0ELSP_0EEEEEENS4_6LayoutISC_NS5_IJNSA_ILi0EEEST_ST_EEEEENS5_IJNS4_10UnderscoreESW_SW_EEEEENS4_13SM90_TMA_LOADENS4_14ComposedLayoutINS4_7SwizzleILi1ELi4ELi3EEENS4_18smem_ptr_flag_bitsILi16EEENSS_INS5_IJNSA_ILi8EEESG_EEENS5_IJSG_SB_EEEEEEEvNS4_8identityESZ_S19_vS1A_EENS_8epilogue10collective18CollectiveEpilogueINS1C_23Sm100TmaWarpSpecializedILi3ELi2ELi32ELb1ELb0EEEJSH_NS5_IJNSS_ISE_SB_EENSS_INSA_ILi32EEESB_EEEEESI_SJ_SI_SJ_NS1C_6fusion15FusionCallbacksIS1G_NS1L_17LinearCombinationISI_fSI_fLNS_15FloatRoundStyleE2EEESH_S1K_JEEENS4_5SM1004TMEM4LOAD26SM100_TMEM_LOAD_32dp32b32xESZ_NS10_INS11_ILi2ELi4ELi3EEES14_NSS_INS5_IJS15_S1I_EEENS5_IJS1I_SB_EEEEEEENS4_39AutoVectorizingCopyWithAssumedAlignmentILi128EEENS4_14SM90_TMA_STOREES1Z_S21_S21_EEEvvEEEEvNT_6ParamsE)
        .other          _ZN7cutlass13device_kernelINS_4gemm6kernel13GemmUniversalIN4cute5tupleIJiiiiEEENS1_10collective13CollectiveMmaINS1_35MainloopSm100TmaUmmaWarpSpecializedILi33ELi2ELi4ENS5_IJNS4_1CILi1EEESB_SB_EEEEENS5_IJNSA_ILi128EEENSA_ILi64EEENSA_ILi16EEEEEENS_10bfloat16_tENS5_IJlSB_lEEESI_SJ_NS4_8TiledMMAINS4_8MMA_AtomIJNS4_20SM100_MMA_F16BF16_SSISI_SI_fLi128ELi64ELNS4_4UMMA5MajorE0ELSO_0ELNSN_7ScaleInE0ELSP_0EEEEEENS4_6LayoutISC_NS5_IJNSA_ILi0EEEST_ST_EEEEENS5_IJNS4_10UnderscoreESW_SW_EEEEENS4_13SM90_TMA_LOADENS4_14ComposedLayoutINS4_7SwizzleILi1ELi4ELi3EEENS4_18smem_ptr_flag_bitsILi16EEENSS_INS5_IJNSA_ILi8EEESG_EEENS5_IJSG_SB_EEEEEEEvNS4_8identityESZ_S19_vS1A_EENS_8epilogue10collective18CollectiveEpilogueINS1C_23Sm100TmaWarpSpecializedILi3ELi2ELi32ELb1ELb0EEEJSH_NS5_IJNSS_ISE_SB_EENSS_INSA_ILi32EEESB_EEEEESI_SJ_SI_SJ_NS1C_6fusion15FusionCallbacksIS1G_NS1L_17LinearCombinationISI_fSI_fLNS_15FloatRoundStyleE2EEESH_S1K_JEEENS4_5SM1004TMEM4LOAD26SM100_TMEM_LOAD_32dp32b32xESZ_NS10_INS11_ILi2ELi4ELi3EEES14_NSS_INS5_IJS15_S1I_EEENS5_IJS1I_SB_EEEEEEENS4_39AutoVectorizingCopyWithAssumedAlignmentILi128EEENS4_14SM90_TMA_STOREES1Z_S21_S21_EEEvvEEEEvNT_6ParamsE,@"STO_CUDA_ENTRY STV_DEFAULT"
_ZN7cutlass13device_kernelINS_4gemm6kernel13GemmUniversalIN4cute5tupleIJiiiiEEENS1_10collective13CollectiveMmaINS1_35MainloopSm100TmaUmmaWarpSpecializedILi33ELi2ELi4ENS5_IJNS4_1CILi1EEESB_SB_EEEEENS5_IJNSA_ILi128EEENSA_ILi64EEENSA_ILi16EEEEEENS_10bfloat16_tENS5_IJlSB_lEEESI_SJ_NS4_8TiledMMAINS4_8MMA_AtomIJNS4_20SM100_MMA_F16BF16_SSISI_SI_fLi128ELi64ELNS4_4UMMA5MajorE0ELSO_0ELNSN_7ScaleInE0ELSP_0EEEEEENS4_6LayoutISC_NS5_IJNSA_ILi0EEEST_ST_EEEEENS5_IJNS4_10UnderscoreESW_SW_EEEEENS4_13SM90_TMA_LOADENS4_14ComposedLayoutINS4_7SwizzleILi1ELi4ELi3EEENS4_18smem_ptr_flag_bitsILi16EEENSS_INS5_IJNSA_ILi8EEESG_EEENS5_IJSG_SB_EEEEEEEvNS4_8identityESZ_S19_vS1A_EENS_8epilogue10collective18CollectiveEpilogueINS1C_23Sm100TmaWarpSpecializedILi3ELi2ELi32ELb1ELb0EEEJSH_NS5_IJNSS_ISE_SB_EENSS_INSA_ILi32EEESB_EEEEESI_SJ_SI_SJ_NS1C_6fusion15FusionCallbacksIS1G_NS1L_17LinearCombinationISI_fSI_fLNS_15FloatRoundStyleE2EEESH_S1K_JEEENS4_5SM1004TMEM4LOAD26SM100_TMEM_LOAD_32dp32b32xESZ_NS10_INS11_ILi2ELi4ELi3EEES14_NSS_INS5_IJS15_S1I_EEENS5_IJS1I_SB_EEEEEEENS4_39AutoVectorizingCopyWithAssumedAlignmentILi128EEENS4_14SM90_TMA_STOREES1Z_S21_S21_EEEvvEEEEvNT_6ParamsE:
[----:B------:R-:W1:Y:S01]  /*0000*/  LDC R1, c[0x0][0x37c] ;  /* 0x0000df00ff017b82 */ /* 0x000e620000000800 */
[----:B------:R-:W2:Y:S01]  /*0010*/  S2R R93, SR_TID.X ;  /* 0x00000000005d7919 */ /* 0x000ea20000002100 */
[----:B------:R-:W3:Y:S01]  /*0020*/  LDCU.64 UR4, c[0x0][0x890] ;  /* 0x00011200ff0477ac */ /* 0x000ee20008000a00 */
[----:B------:R-:W-:Y:S02]  /*0030*/  PRMT R88, RZ, 0x7610, R88 ;  /* 0x00007610ff587816 */ /* 0x000fe40000000058 */
[----:B------:R-:W-:Y:S01]  /*0040*/  ELECT P5, URZ, PT ;  /* 0x0000000000ff782f */ /* 0x000fe200038a0000 */
[----:B------:R-:W4:Y:S01]  /*0050*/  LDCU.64 UR46, c[0x0][0x358] ;  /* 0x00006b00ff2e77ac */ /* 0x000f220008000a00 */
[----:B---3--:R-:W-:-:S04]  /*0060*/  UISETP.NE.U32.AND UP0, UPT, UR4, URZ, UPT ;  /* 0x000000ff0400728c */ /* 0x008fc8000bf05070 */
[----:B------:R-:W-:Y:S01]  /*0070*/  UISETP.NE.AND.EX UP0, UPT, UR5, URZ, UPT, UP0 ;  /* 0x000000ff0500728c */ /* 0x000fe2000bf05300 */
[----:B--2---:R-:W-:-:S05]  /*0080*/  SHF.R.U32.HI R92, RZ, 0x5, R93 ;  /* 0x00000005ff5c7819 */ /* 0x004fca000001165d */
[----:B------:R-:W2:Y:S02]  /*0090*/  SHFL.IDX PT, R0, R92, RZ, 0x1f ;  /* 0x00001fff5c007589 */ /* 0x000ea400000e0000 */
[----:B--2---:R-:W-:Y:S01]  /*00a0*/  R2UR UR8, R0 ;  /* 0x00000000000872ca */ /* 0x004fe200000e0000 */
[----:B-1--4-:R-:W-:-:S14]  /*00b0*/  BRA.U UP0, `(.L_x_0) ;  /* 0x00000001002c7547 */ /* 0x012fdc000b800000 */
[----:B------:R-:W1:Y:S02]  /*00c0*/  LDCU.64 UR6, c[0x0][0x888] ;  /* 0x00011100ff0677ac */ /* 0x000e640008000a00 */
[----:B-1----:R-:W-:-:S04]  /*00d0*/  UISETP.NE.U32.AND UP0, UPT, UR6, URZ, UPT ;  /* 0x000000ff0600728c */ /* 0x002fc8000bf05070 */
[----:B------:R-:W-:-:S09]  /*00e0*/  UISETP.NE.AND.EX UP0, UPT, UR7, URZ, UPT, UP0 ;  /* 0x000000ff0700728c */ /* 0x000fd2000bf05300 */
[----:B------:R-:W-:Y:S05]  /*00f0*/  BRA.U !UP0, `(.L_x_1) ;  /* 0x0000000108107547 */ /* 0x000fea000b800000 */
[----:B------:R-:W1:Y:S02]  /*0100*/  LDC.64 R2, c[0x0][0x888] ;  /* 0x00022200ff027b82 */ /* 0x000e640000000a00 */
[----:B-1----:R1:W5:Y:S01]  /*0110*/  LDG.E R49, desc[UR46][R2.64] ;  /* 0x0000002e02317981 */ /* 0x002362000c1e1900 */
[----:B------:R-:W-:Y:S01]  /*0120*/  HFMA2 R88, -RZ, RZ, 0, 5.9604644775390625e-08 ;  /* 0x00000001ff587431 */ /* 0x000fe200000001ff */
[----:B------:R-:W-:Y:S05]  /*0130*/  BRA `(.L_x_0) ;  /* 0x00000000000c7947 */ /* 0x000fea0003800000 */
.L_x_1:
[----:B------:R-:W1:Y:S01]  /*0140*/  LDCU UR6, c[0x0][0x880] ;  /* 0x00011000ff0677ac */ /* 0x000e620008000800 */
[----:B------:R-:W-:Y:S01]  /*0150*/  HFMA2 R88, -RZ, RZ, 0, 5.9604644775390625e-08 ;  /* 0x00000001ff587431 */ /* 0x000fe200000001ff */
[----:B-1----:R-:W-:-:S07]  /*0160*/  MOV R49, UR6 ;  /* 0x0000000600317c02 */ /* 0x002fce0008000f00 */
.L_x_0:
[----:B------:R-:W2:Y:S02]  /*0170*/  LDCU.64 UR6, c[0x0][0x8b0] ;  /* 0x00011600ff0677ac */ /* 0x000ea40008000a00 */
[----:B--2---:R-:W-:-:S04]  /*0180*/  UISETP.NE.U32.AND UP0, UPT, UR6, URZ, UPT ;  /* 0x000000ff0600728c */ /* 0x004fc8000bf05070 */
[----:B------:R-:W-:-:S09]  /*0190*/  UISETP.NE.AND.EX UP0, UPT, UR7, URZ, UPT, UP0 ;  /* 0x000000ff0700728c */ /* 0x000fd2000bf05300 */
[----:B------:R-:W-:Y:S05]  /*01a0*/  BRA.U UP0, `(.L_x_2) ;  /* 0x0000000100247547 */ /* 0x000fea000b800000 */
[----:B------:R-:W2:Y:S02]  /*01b0*/  LDCU.64 UR6, c[0x0][0x8a8] ;  /* 0x00011500ff0677ac */ /* 0x000ea40008000a00 */
[----:B--2---:R-:W-:-:S04]  /*01c0*/  UISETP.NE.U32.AND UP0, UPT, UR6, URZ, UPT ;  /* 0x000000ff0600728c */ /* 0x004fc8000bf05070 */
[----:B------:R-:W-:-:S09]  /*01d0*/  UISETP.NE.AND.EX UP0, UPT, UR7, URZ, UPT, UP0 ;  /* 0x000000ff0700728c */ /* 0x000fd2000bf05300 */
[----:B------:R-:W-:Y:S05]  /*01e0*/  BRA.U !UP0, `(.L_x_3) ;  /* 0x00000001080c7547 */ /* 0x000fea000b800000 */
[----:B-1----:R-:W1:Y:S02]  /*01f0*/  LDC.64 R2, c[0x0][0x8a8] ;  /* 0x00022a00ff027b82 */ /* 0x002e640000000a00 */
[----:B-1----:R2:W5:Y:S01]  /*0200*/  LDG.E R47, desc[UR46][R2.64] ;  /* 0x0000002e022f7981 */ /* 0x002562000c1e1900 */
[----:B------:R-:W-:Y:S05]  /*0210*/  BRA `(.L_x_2) ;  /* 0x0000000000087947 */ /* 0x000fea0003800000 */
.L_x_3:
[----:B------:R-:W2:Y:S02]  /*0220*/  LDCU UR6, c[0x0][0x8a0] ;  /* 0x00011400ff0677ac */ /* 0x000ea40008000800 */
[----:B--2---:R-:W-:Y:S02]  /*0230*/  MOV R47, UR6 ;  /* 0x00000006002f7c02 */ /* 0x004fe40008000f00 */
.L_x_2:
[----:B------:R-:W-:Y:S01]  /*0240*/  IMAD.U32 R0, RZ, RZ, UR8 ;  /* 0x00000008ff007e24 */ /* 0x000fe2000f8e00ff */
[----:B------:R-:W-:Y:S04]  /*0250*/  BSSY.RECONVERGENT B0, `(.L_x_4) ;  /* 0x000000c000007945 */ /* 0x000fe80003800200 */
[C---:B------:R-:W-:Y:S02]  /*0260*/  ISETP.NE.OR P1, PT, R0.reuse, 0x1, !P5 ;  /* 0x000000010000780c */ /* 0x040fe40006f25670 */
[----:B------:R-:W-:-:S11]  /*0270*/  ISETP.NE.OR P0, PT, R0, 0x3, !P5 ;  /* 0x000000030000780c */ /* 0x000fd60006f05670 */
[----:B------:R-:W-:Y:S05]  /*0280*/  @P1 BRA `(.L_x_5) ;  /* 0x0000000000201947 */ /* 0x000fea0003800000 */
[----:B------:R-:W3:Y:S02]  /*0290*/  LDCU.64 UR6, c[0x0][0x348] ;  /* 0x00006900ff0677ac */ /* 0x000ee40008000a00 */
[----:B---3--:R-:W-:Y:S02]  /*02a0*/  UIADD3 UR10, UP1, UPT, UR6, 0x80, URZ ;  /* 0x00000080060a7890 */ /* 0x008fe4000ff3e0ff */
[----:B------:R-:W-:Y:S02]  /*02b0*/  UIADD3 UR6, UP0, UPT, UR6, 0x180, URZ ;  /* 0x0000018006067890 */ /* 0x000fe4000ff1e0ff */
[----:B------:R-:W-:Y:S02]  /*02c0*/  UIADD3.X UR11, UPT, UPT, URZ, UR7, URZ, UP1, !UPT ;  /* 0x00000007ff0b7290 */ /* 0x000fe40008ffe4ff */
[----:B------:R-:W-:-:S07]  /*02d0*/  UIADD3.X UR7, UPT, UPT, URZ, UR7, URZ, UP0, !UPT ;  /* 0x00000007ff077290 */ /* 0x000fce00087fe4ff */
[----:B------:R3:W-:Y:S02]  /*02e0*/  UTMACCTL.PF [UR10] ;  /* 0x000000000a0079b9 */ /* 0x0007e40008040000 */
[----:B------:R3:W-:Y:S02]  /*02f0*/  UTMACCTL.PF [UR6] ;  /* 0x00000000060079b9 */ /* 0x0007e40008040000 */
[----:B---3--:R-:W-:Y:S01]  /*0300*/  NOP ;  /* 0x0000000000007918 */ /* 0x008fe20000000000 */
.L_x_5:
[----:B------:R-:W-:Y:S05]  /*0310*/  BSYNC.RECONVERGENT B0 ;  /* 0x0000000000007941 */ /* 0x000fea0003800200 */
.L_x_4:
[----:B------:R-:W-:Y:S04]  /*0320*/  BSSY.RECONVERGENT B0, `(.L_x_6) ;  /* 0x000000a000007945 */ /* 0x000fe80003800200 */
        /* <DEDUP_REMOVED lines=9> */
.L_x_7:
[----:B------:R-:W-:Y:S05]  /*03c0*/  BSYNC.RECONVERGENT B0 ;  /* 0x0000000000007941 */ /* 0x000fea0003800200 */
.L_x_6:
[----:B------:R-:W3:Y:S01]  /*03d0*/  LDCU.64 UR6, c[0x0][0x888] ;  /* 0x00011100ff0677ac */ /* 0x000ee20008000a00 */
[----:B------:R-:W-:Y:S02]  /*03e0*/  UISETP.EQ.U32.AND UP1, UPT, UR4, URZ, UPT ;  /* 0x000000ff0400728c */ /* 0x000fe4000bf22070 */
[----:B------:R-:W-:Y:S02]  /*03f0*/  UPLOP3.LUT UP2, UPT, UPT, UPT, UPT, 0x80, 0x8 ;  /* 0x000000000008789c */ /* 0x000fe40003f4f070 */
[----:B---3--:R-:W-:-:S04]  /*0400*/  UISETP.NE.U32.AND UP0, UPT, UR6, URZ, UPT ;  /* 0x000000ff0600728c */ /* 0x008fc8000bf05070 */
[----:B------:R-:W-:-:S04]  /*0410*/  UISETP.NE.AND.EX UP0, UPT, UR7, URZ, UPT, UP0 ;  /* 0x000000ff0700728c */ /* 0x000fc8000bf05300 */
[----:B------:R-:W-:-:S04]  /*0420*/  UISETP.EQ.OR.EX UP3, UPT, UR5, URZ, !UP0, UP1 ;  /* 0x000000ff0500728c */ /* 0x000fc8000c762710 */
[----:B------:R-:W-:-:S05]  /*0430*/  UP2UR UR53, UPR, URZ, 0x8 ;  /* 0x00000008ff357883 */ /* 0x000fca0008000000 */
[----:B------:R-:W-:Y:S07]  /*0440*/  BRA.U !UP3, `(.L_x_8) ;  /* 0x000000010b207547 */ /* 0x000fee000b800000 */
[----:B------:R-:W-:Y:S01]  /*0450*/  UISETP.NE.U32.AND UP2, UPT, UR4, URZ, UPT ;  /* 0x000000ff0400728c */ /* 0x000fe2000bf45070 */
[----:B-----5:R-:W-:Y:S01]  /*0460*/  FSETP.NEU.AND P0, PT, R49, RZ, PT ;  /* 0x000000ff3100720b */ /* 0x020fe20003f0d000 */
[----:B------:R-:W-:Y:S02]  /*0470*/  USEL UR4, URZ, 0xffffffff, UP0 ;  /* 0xffffffffff047887 */ /* 0x000fe40008000000 */
[----:B------:R-:W-:-:S10]  /*0480*/  UISETP.NE.AND.EX UP2, UPT, UR5, URZ, UPT, UP2 ;  /* 0x000000ff0500728c */ /* 0x000fd4000bf45320 */
[----:B------:R-:W-:Y:S01]  /*0490*/  VOTEU.ANY UP1, P0 ;  /* 0x0000000000ff7886 */ /* 0x000fe20000020100 */
[----:B------:R-:W-:-:S04]  /*04a0*/  @!UP2 USEL UR4, URZ, 0xffffffff, UP1 ;  /* 0xffffffffff04a887 */ /* 0x000fc80008800000 */
[----:B------:R-:W-:-:S04]  /*04b0*/  ULOP3.LUT UR4, UR4, 0x1, URZ, 0xc0, !UPT ;  /* 0x0000000104047892 */ /* 0x000fc8000f8ec0ff */
[----:B------:R-:W-:-:S11]  /*04c0*/  UISETP.NE.U32.AND UP2, UPT, UR4, 0x1, UPT ;  /* 0x000000010400788c */ /* 0x000fd6000bf45070 */
.L_x_8:
[----:B-12---:R-:W1:Y:S01]  /*04d0*/  SHFL.IDX PT, R2, R92, RZ, 0x1f ;  /* 0x00001fff5c027589 */ /* 0x006e6200000e0000 */
[----:B------:R-:W-:-:S04]  /*04e0*/  UISETP.NE.AND UP1, UPT, UR8, 0x2, UPT ;  /* 0x000000020800788c */ /* 0x000fc8000bf25270 */
[----:B------:R-:W-:Y:S01]  /*04f0*/  USEL UR6, URZ, 0x1, UP1 ;  /* 0x00000001ff067887 */ /* 0x000fe20008800000 */
[----:B-1----:R-:W-:-:S13]  /*0500*/  ISETP.NE.AND P0, PT, R2, RZ, PT ;  /* 0x000000ff0200720c */ /* 0x002fda0003f05270 */
[----:B------:R-:W-:Y:S05]  /*0510*/  @P0 BRA `(.L_x_9) ;  /* 0x00000004003c0947 */ /* 0x000fea0003800000 */
[----:B------:R-:W-:Y:S01]  /*0520*/  ELECT P0, URZ, PT ;  /* 0x0000000000ff782f */ /* 0x000fe20003800000 */
[----:B------:R-:W-:-:S12]  /*0530*/  BSSY.RECONVERGENT B0, `(.L_x_9) ;  /* 0x000004d000007945 */ /* 0x000fd80003800200 */
[----:B------:R-:W-:Y:S05]  /*0540*/  @!P0 BRA `(.L_x_10) ;  /* 0x00000004002c8947 */ /* 0x000fea0003800000 */
[----:B------:R-:W1:Y:S01]  /*0550*/  S2UR UR5, SR_CgaCtaId ;  /* 0x00000000000579c3 */ /* 0x000e620000008800 */
[----:B------:R-:W-:Y:S01]  /*0560*/  UMOV UR7, 0x400 ;  /* 0x0000040000077882 */ /* 0x000fe20000000000 */
[----:B------:R-:W-:Y:S02]  /*0570*/  UMOV UR4, 0x1 ;  /* 0x0000000100047882 */ /* 0x000fe40000000000 */
[----:B------:R-:W-:-:S04]  /*0580*/  UIADD3 UR10, UPT, UPT, -UR4, 0x100000, URZ ;  /* 0x00100000040a7890 */ /* 0x000fc8000fffe1ff */
[----:B------:R-:W-:Y:S02]  /*0590*/  USHF.L.U32 UR11, UR10, 0xb, URZ ;  /* 0x0000000b0a0b7899 */ /* 0x000fe400080006ff */
[----:B------:R-:W-:Y:S02]  /*05a0*/  USHF.L.U32 UR10, UR10, 0x1, URZ ;  /* 0x000000010a0a7899 */ /* 0x000fe400080006ff */
[----:B-1----:R-:W-:Y:S01]  /*05b0*/  ULEA UR5, UR5, UR7, 0x18 ;  /* 0x0000000705057291 */ /* 0x002fe2000f8ec0ff */
[----:B------:R-:W1:Y:S11]  /*05c0*/  FENCE.VIEW.ASYNC.S ;  /* 0x00000000000073c6 */ /* 0x000e760000000000 */
[----:B-1----:R1:W2:Y:S01]  /*05d0*/  SYNCS.EXCH.64 URZ, [UR5], UR10 ;  /* 0x0000000a05ff75b2 */ /* 0x0022a20008000100 */
[----:B------:R1:W3:Y:S01]  /*05e0*/  SYNCS.EXCH.64 URZ, [UR5+0x108], UR10 ;  /* 0x0001080a05ff75b2 */ /* 0x0002e20008000100 */
[----:B------:R1:W4:Y:S01]  /*05f0*/  SYNCS.EXCH.64 URZ, [UR5+0x8], UR10 ;  /* 0x0000080a05ff75b2 */ /* 0x0003220008000100 */
[----:B------:R1:W1:Y:S01]  /*0600*/  SYNCS.EXCH.64 URZ, [UR5+0x110], UR10 ;  /* 0x0001100a05ff75b2 */ /* 0x0002620008000100 */
        /* <DEDUP_REMOVED lines=62> */
[----:B--234-:R-:W-:Y:S01]  /*09f0*/  NOP ;  /* 0x0000000000007918 */ /* 0x01cfe20000000000 */
.L_x_10:
[----:B-1----:R-:W-:Y:S05]  /*0a00*/  BSYNC.RECONVERGENT B0 ;  /* 0x0000000000007941 */ /* 0x002fea0003800200 */
.L_x_9:
[----:B------:R-:W1:Y:S01]  /*0a10*/  SHFL.IDX PT, R2, R92, RZ, 0x1f ;  /* 0x00001fff5c027589 */ /* 0x000e6200000e0000 */
[----:B------:R-:W-:Y:S01]  /*0a20*/  NOP ;  /* 0x0000000000007918 */ /* 0x000fe20000000000 */
[----:B-1----:R-:W-:-:S13]  /*0a30*/  ISETP.NE.AND P0, PT, R2, 0x1, PT ;  /* 0x000000010200780c */ /* 0x002fda0003f05270 */
[----:B------:R-:W-:Y:S05]  /*0a40*/  @P0 BRA `(.L_x_11) ;  /* 0x0000000000500947 */ /* 0x000fea0003800000 */
[----:B------:R-:W1:Y:S01]  /*0a50*/  S2UR UR7, SR_CgaCtaId ;  /* 0x00000000000779c3 */ /* 0x000e620000008800 */
[----:B------:R-:W-:Y:S01]  /*0a60*/  UMOV UR9, 0x400 ;  /* 0x0000040000097882 */ /* 0x000fe20000000000 */
[----:B------:R-:W-:Y:S01]  /*0a70*/  UMOV UR5, 0x20 ;  /* 0x0000002000057882 */ /* 0x000fe20000000000 */
[----:B------:R-:W-:Y:S01]  /*0a80*/  UMOV UR4, 0x80 ;  /* 0x0000008000047882 */ /* 0x000fe20000000000 */
[----:B------:R-:W-:-:S04]  /*0a90*/  UIADD3 UR10, UPT, UPT, -UR5, 0x100000, URZ ;  /* 0x00100000050a7890 */ /* 0x000fc8000fffe1ff */
[----:B------:R-:W-:Y:S02]  /*0aa0*/  USHF.L.U32 UR11, UR10, 0xb, URZ ;  /* 0x0000000b0a0b7899 */ /* 0x000fe400080006ff */
[----:B------:R-:W-:Y:S02]  /*0ab0*/  USHF.L.U32 UR10, UR10, 0x1, URZ ;  /* 0x000000010a0a7899 */ /* 0x000fe400080006ff */
[----:B------:R-:W-:-:S04]  /*0ac0*/  UIADD3 UR4, UPT, UPT, -UR4, 0x100000, URZ ;  /* 0x0010000004047890 */ /* 0x000fc8000fffe1ff */
[----:B------:R-:W-:Y:S02]  /*0ad0*/  USHF.L.U32 UR5, UR4, 0xb, URZ ;  /* 0x0000000b04057899 */ /* 0x000fe400080006ff */
[----:B------:R-:W-:Y:S01]  /*0ae0*/  USHF.L.U32 UR4, UR4, 0x1, URZ ;  /* 0x0000000104047899 */ /* 0x000fe200080006ff */
[----:B------:R-:W-:Y:S01]  /*0af0*/  ELECT P0, URZ, PT ;  /* 0x0000000000ff782f */ /* 0x000fe20003800000 */
[----:B-1----:R-:W-:Y:S01]  /*0b00*/  ULEA UR7, UR7, UR9, 0x18 ;  /* 0x0000000907077291 */ /* 0x002fe2000f8ec0ff */
[----:B------:R-:W1:Y:S11]  /*0b10*/  FENCE.VIEW.ASYNC.S ;  /* 0x00000000000073c6 */ /* 0x000e760000000000 */
[----:B-1----:R1:W2:Y:S01]  /*0b20*/  SYNCS.EXCH.64 URZ, [UR7+0x210], UR10 ;  /* 0x0002100a07ff75b2 */ /* 0x0022a20008000100 */
[----:B------:R1:W3:Y:S01]  /*0b30*/  SYNCS.EXCH.64 URZ, [UR7+0x228], UR4 ;  /* 0x0002280407ff75b2 */ /* 0x0002e20008000100 */
[----:B------:R1:W4:Y:S01]  /*0b40*/  SYNCS.EXCH.64 URZ, [UR7+0x218], UR10 ;  /* 0x0002180a07ff75b2 */ /* 0x0003220008000100 */
[----:B------:R1:W1:Y:S01]  /*0b50*/  SYNCS.EXCH.64 URZ, [UR7+0x230], UR4 ;  /* 0x0002300407ff75b2 */ /* 0x0002620008000100 */
[----:B------:R1:W1:Y:S01]  /*0b60*/  SYNCS.EXCH.64 URZ, [UR7+0x220], UR10 ;  /* 0x0002200a07ff75b2 */ /* 0x0002620008000100 */
[----:B------:R1:W1:Y:S01]  /*0b70*/  SYNCS.EXCH.64 URZ, [UR7+0x238], UR4 ;  /* 0x0002380407ff75b2 */ /* 0x0002620008000100 */
[----:B------:R-:W-:Y:S01]  /*0b80*/  NOP ;  /* 0x0000000000007918 */ /* 0x000fe20000000000 */
.L_x_11:
[----:B------:R-:W2:Y:S01]  /*0b90*/  SHFL.IDX PT, R2, R92, RZ, 0x1f ;  /* 0x00001fff5c027589 */ /* 0x000ea200000e0000 */
[----:B------:R-:W-:Y:S01]  /*0ba0*/  NOP ;  /* 0x0000000000007918 */ /* 0x000fe20000000000 */
[----:B--2---:R-:W-:-:S13]  /*0bb0*/  ISETP.NE.AND P0, PT, R2, 0x3, PT ;  /* 0x000000030200780c */ /* 0x004fda0003f05270 */
[----:B------:R-:W-:Y:S05]  /*0bc0*/  @P0 BRA `(.L_x_12) ;  /* 0x0000000000300947 */ /* 0x000fea0003800000 */
[----:B-1----:R-:W1:Y:S01]  /*0bd0*/  S2UR UR5, SR_CgaCtaId ;  /* 0x00000000000579c3 */ /* 0x002e620000008800 */
[----:B------:R-:W-:Y:S01]  /*0be0*/  UMOV UR7, 0x400 ;  /* 0x0000040000077882 */ /* 0x000fe20000000000 */
[----:B------:R-:W-:Y:S01]  /*0bf0*/  UMOV UR4, 0x20 ;  /* 0x0000002000047882 */ /* 0x000fe20000000000 */
[----:B------:R-:W-:Y:S01]  /*0c00*/  ELECT P0, URZ, PT ;  /* 0x0000000000ff782f */ /* 0x000fe20003800000 */
[----:B------:R-:W-:-:S04]  /*0c10*/  UIADD3 UR10, UPT, UPT, -UR4, 0x100000, URZ ;  /* 0x00100000040a7890 */ /* 0x000fc8000fffe1ff */
[----:B------:R-:W-:Y:S02]  /*0c20*/  USHF.L.U32 UR11, UR10, 0xb, URZ ;  /* 0x0000000b0a0b7899 */ /* 0x000fe400080006ff */
[----:B------:R-:W-:Y:S02]  /*0c30*/  USHF.L.U32 UR10, UR10, 0x1, URZ ;  /* 0x000000010a0a7899 */ /* 0x000fe400080006ff */
[----:B-1----:R-:W-:Y:S01]  /*0c40*/  ULEA UR5, UR5, UR7, 0x18 ;  /* 0x0000000705057291 */ /* 0x002fe2000f8ec0ff */
[----:B------:R-:W1:Y:S11]  /*0c50*/  FENCE.VIEW.ASYNC.S ;  /* 0x00000000000073c6 */ /* 0x000e760000000000 */
[----:B-1----:R2:W1:Y:S01]  /*0c60*/  SYNCS.EXCH.64 URZ, [UR5+0x240], UR10 ;  /* 0x0002400a05ff75b2 */ /* 0x0024620008000100 */
[----:B------:R2:W1:Y:S02]  /*0c70*/  SYNCS.EXCH.64 URZ, [UR5+0x248], UR10 ;  /* 0x0002480a05ff75b2 */ /* 0x0004640008000100 */
[----:B--2---:R-:W-:Y:S01]  /*0c80*/  NOP ;  /* 0x0000000000007918 */ /* 0x004fe20000000000 */
.L_x_12:
[----:B------:R-:W2:Y:S01]  /*0c90*/  SHFL.IDX PT, R2, R92, RZ, 0x1f ;  /* 0x00001fff5c027589 */ /* 0x000ea200000e0000 */
[----:B------:R-:W-:Y:S01]  /*0ca0*/  NOP ;  /* 0x0000000000007918 */ /* 0x000fe20000000000 */
[----:B--2---:R-:W-:-:S13]  /*0cb0*/  ISETP.NE.AND P0, PT, R2, 0x4, PT ;  /* 0x000000040200780c */ /* 0x004fda0003f05270 */
[----:B------:R-:W-:Y:S05]  /*0cc0*/  @P0 BRA `(.L_x_13) ;  /* 0x00000000004c0947 */ /* 0x000fea0003800000 */
[----:B-1----:R-:W1:Y:S01]  /*0cd0*/  S2UR UR5, SR_CgaCtaId ;  /* 0x00000000000579c3 */ /* 0x002e620000008800 */
[----:B------:R-:W-:Y:S01]  /*0ce0*/  UMOV UR9, 0x100 ;  /* 0x0000010000097882 */ /* 0x000fe20000000000 */
[----:B------:R-:W-:Y:S01]  /*0cf0*/  UMOV UR7, 0x400 ;  /* 0x0000040000077882 */ /* 0x000fe20000000000 */
[----:B------:R-:W-:Y:S01]  /*0d00*/  USEL UR9, UR9, 0xe0, UP2 ;  /* 0x000000e009097887 */ /* 0x000fe20009000000 */
[----:B------:R-:W-:Y:S01]  /*0d10*/  UMOV UR4, 0x1 ;  /* 0x0000000100047882 */ /* 0x000fe20000000000 */
[----:B------:R-:W-:Y:S01]  /*0d20*/  ELECT P0, URZ, PT ;  /* 0x0000000000ff782f */ /* 0x000fe20003800000 */
[----:B------:R-:W-:-:S04]  /*0d30*/  UIADD3 UR10, UPT, UPT, -UR4, 0x100000, URZ ;  /* 0x00100000040a7890 */ /* 0x000fc8000fffe1ff */
[----:B------:R-:W-:Y:S02]  /*0d40*/  USHF.L.U32 UR11, UR10, 0xb, URZ ;  /* 0x0000000b0a0b7899 */ /* 0x000fe400080006ff */
[----:B------:R-:W-:Y:S02]  /*0d50*/  USHF.L.U32 UR10, UR10, 0x1, URZ ;  /* 0x000000010a0a7899 */ /* 0x000fe400080006ff */
[----:B------:R-:W-:-:S04]  /*0d60*/  UIADD3 UR12, UPT, UPT, -UR9, 0x100000, URZ ;  /* 0x00100000090c7890 */ /* 0x000fc8000fffe1ff */
[----:B------:R-:W-:Y:S02]  /*0d70*/  USHF.L.U32 UR13, UR12, 0xb, URZ ;  /* 0x0000000b0c0d7899 */ /* 0x000fe400080006ff */
[----:B------:R-:W-:Y:S02]  /*0d80*/  USHF.L.U32 UR12, UR12, 0x1, URZ ;  /* 0x000000010c0c7899 */ /* 0x000fe400080006ff */
[----:B-1----:R-:W-:Y:S01]  /*0d90*/  ULEA UR5, UR5, UR7, 0x18 ;  /* 0x0000000705057291 */ /* 0x002fe2000f8ec0ff */
[----:B------:R-:W1:Y:S11]  /*0da0*/  FENCE.VIEW.ASYNC.S ;  /* 0x00000000000073c6 */ /* 0x000e760000000000 */
[----:B-1----:R2:W1:Y:S01]  /*0db0*/  SYNCS.EXCH.64 URZ, [UR5+0x250], UR10 ;  /* 0x0002500a05ff75b2 */ /* 0x0024620008000100 */
[----:B------:R2:W1:Y:S01]  /*0dc0*/  SYNCS.EXCH.64 URZ, [UR5+0x260], UR12 ;  /* 0x0002600c05ff75b2 */ /* 0x0004620008000100 */
[----:B------:R2:W1:Y:S01]  /*0dd0*/  SYNCS.EXCH.64 URZ, [UR5+0x258], UR10 ;  /* 0x0002580a05ff75b2 */ /* 0x0004620008000100 */
[----:B------:R2:W1:Y:S02]  /*0de0*/  SYNCS.EXCH.64 URZ, [UR5+0x268], UR12 ;  /* 0x0002680c05ff75b2 */ /* 0x0004640008000100 */
[----:B--2---:R-:W-:Y:S01]  /*0df0*/  NOP ;  /* 0x0000000000007918 */ /* 0x004fe20000000000 */
.L_x_13:
[----:B------:R-:W2:Y:S01]  /*0e00*/  SHFL.IDX PT, R2, R92, RZ, 0x1f ;  /* 0x00001fff5c027589 */ /* 0x000ea200000e0000 */
[----:B------:R-:W-:Y:S01]  /*0e10*/  NOP ;  /* 0x0000000000007918 */ /* 0x000fe20000000000 */
[----:B--2---:R-:W-:-:S13]  /*0e20*/  ISETP.NE.AND P0, PT, R2, 0x5, PT ;  /* 0x000000050200780c */ /* 0x004fda0003f05270 */
[----:B------:R-:W-:Y:S05]  /*0e30*/  @P0 BRA `(.L_x_14) ;  /* 0x0000000000580947 */ /* 0x000fea0003800000 */
[----:B-1----:R-:W1:Y:S01]  /*0e40*/  S2UR UR7, SR_CgaCtaId ;  /* 0x00000000000779c3 */ /* 0x002e620000008800 */
        /* <DEDUP_REMOVED lines=12> */
[----:B-1----:R2:W1:Y:S01]  /*0f10*/  SYNCS.EXCH.64 URZ, [UR7+0x270], UR10 ;  /* 0x0002700a07ff75b2 */ /* 0x0024620008000100 */
[----:B------:R2:W1:Y:S01]  /*0f20*/  SYNCS.EXCH.64 URZ, [UR7+0x290], UR4 ;  /* 0x0002900407ff75b2 */ /* 0x0004620008000100 */
[----:B------:R2:W1:Y:S01]  /*0f30*/  SYNCS.EXCH.64 URZ, [UR7+0x278], UR10 ;  /* 0x0002780a07ff75b2 */ /* 0x0004620008000100 */
[----:B------:R2:W1:Y:S01]  /*0f40*/  SYNCS.EXCH.64 URZ, [UR7+0x298], UR4 ;  /* 0x0002980407ff75b2 */ /* 0x0004620008000100 */
[----:B------:R2:W1:Y:S01]  /*0f50*/  SYNCS.EXCH.64 URZ, [UR7+0x280], UR10 ;  /* 0x0002800a07ff75b2 */ /* 0x0004620008000100 */
[----:B------:R2:W1:Y:S01]  /*0f60*/  SYNCS.EXCH.64 URZ, [UR7+0x2a0], UR4 ;  /* 0x0002a00407ff75b2 */ /* 0x0004620008000100 */
[----:B------:R2:W1:Y:S01]  /*0f70*/  SYNCS.EXCH.64 URZ, [UR7+0x288], UR10 ;  /* 0x0002880a07ff75b2 */ /* 0x0004620008000100 */
[----:B------:R2:W1:Y:S02]  /*0f80*/  SYNCS.EXCH.64 URZ, [UR7+0x2a8], UR4 ;  /* 0x0002a80407ff75b2 */ /* 0x0004640008000100 */
[----:B--2---:R-:W-:Y:S01]  /*0f90*/  NOP ;  /* 0x0000000000007918 */ /* 0x004fe20000000000 */
.L_x_14:
        /* <DEDUP_REMOVED lines=18> */
.L_x_15:
[----:B-1----:R-:W1:Y:S01]  /*10c0*/  S2UR UR5, SR_CTAID.X ;  /* 0x00000000000579c3 */ /* 0x002e620000002500 */
[----:B------:R-:W-:-:S05]  /*10d0*/  CS2R.32 R87, SR_CgaSize ;  /* 0x0000000000577805 */ /* 0x000fca0000008a00 */
[----:B------:R-:W-:-:S05]  /*10e0*/  IMAD R87, R87, -0xa0, RZ ;  /* 0xffffff6057577824 */ /* 0x000fca00078e02ff */
[----:B------:R-:W-:-:S14]  /*10f0*/  R2UR UR9, R87 ;  /* 0x00000000570972ca */ /* 0x000fdc00000e0000 */
[----:B------:R-:W2:Y:S01]  /*1100*/  LDCU UR9, c[0x0][UR9+0x2b0] ;  /* 0x00005600090977ac */ /* 0x000ea20008000800 */
[----:B------:R-:W-:Y:S01]  /*1110*/  NOP ;  /* 0x0000000000007918 */ /* 0x000fe20000000000 */
[----:B------:R-:W-:-:S05]  /*1120*/  CS2R.32 R87, SR_CgaSize ;  /* 0x0000000000577805 */ /* 0x000fca0000008a00 */
[----:B------:R-:W-:-:S05]  /*1130*/  IMAD R87, R87, -0xa0, RZ ;  /* 0xffffff6057577824 */ /* 0x000fca00078e02ff */
[----:B------:R-:W-:-:S14]  /*1140*/  R2UR UR7, R87 ;  /* 0x00000000570772ca */ /* 0x000fdc00000e0000 */
[----:B------:R-:W3:Y:S01]  /*1150*/  LDCU UR7, c[0x0][UR7+0x2b4] ;  /* 0x00005680070777ac */ /* 0x000ee20008000800 */
[----:B------:R-:W4:Y:S08]  /*1160*/  S2UR UR4, SR_CTAID.Y ;  /* 0x00000000000479c3 */ /* 0x000f300000002600 */
[----:B------:R-:W3:Y:S01]  /*1170*/  LDC R10, c[0x0][0xb24] ;  /* 0x0002c900ff0a7b82 */ /* 0x000ee20000000800 */
[----:B-1----:R-:W-:-:S02]  /*1180*/  I2FP.F32.U32 R87, UR5 ;  /* 0x0000000500577c45 */ /* 0x002fc40008201000 */
[----:B------:R-:W-:-:S05]  /*1190*/  CS2R.32 R3, SR_CgaSize ;  /* 0x0000000000037805 */ /* 0x000fca0000008a00 */
[----:B------:R-:W-:-:S06]  /*11a0*/  IMAD R3, R3, -0xa0, RZ ;  /* 0xffffff6003037824 */ /* 0x000fcc00078e02ff */
[----:B------:R-:W1:Y:S01]  /*11b0*/  LDC R3, c[0x0][R3+0x2a0] ;  /* 0x0000a80003037b82 */ /* 0x000e620000000800 */
[----:B------:R-:W-:Y:S01]  /*11c0*/  MOV R15, UR5 ;  /* 0x00000005000f7c02 */ /* 0x000fe20008000f00 */
[----:B--2---:R-:W-:Y:S01]  /*11d0*/  FMUL R87, R87, UR9 ;  /* 0x0000000957577c20 */ /* 0x004fe20008400000 */
[----:B----4-:R-:W-:Y:S02]  /*11e0*/  I2FP.F32.U32 R86, UR4 ;  /* 0x0000000400567c45 */ /* 0x010fe40008201000 */
[----:B------:R-:W-:-:S05]  /*11f0*/  CS2R.32 R2, SR_CgaSize ;  /* 0x0000000000027805 */ /* 0x000fca0000008a00 */
[----:B------:R-:W-:-:S06]  /*1200*/  IMAD R2, R2, -0xa0, RZ ;  /* 0xffffff6002027824 */ /* 0x000fcc00078e02ff */
[----:B------:R-:W2:Y:S01]  /*1210*/  LDC R2, c[0x0][R2+0x2a4] ;  /* 0x0000a90002027b82 */ /* 0x000ea20000000800 */
[----:B------:R-:W-:Y:S01]  /*1220*/  MOV R14, UR4 ;  /* 0x00000004000e7c02 */ /* 0x000fe20008000f00 */
[----:B------:R-:W4:Y:S01]  /*1230*/  F2I.U32.TRUNC.NTZ R87, R87 ;  /* 0x0000005700577305 */ /* 0x000f22000020f000 */
[----:B---3--:R-:W-:-:S05]  /*1240*/  FMUL R86, R86, UR7 ;  /* 0x0000000756567c20 */ /* 0x008fca0008400000 */
[----:B------:R-:W-:Y:S01]  /*1250*/  BAR.SYNC.DEFER_BLOCKING 0x0 ;  /* 0x0000000000007b1d */ /* 0x000fe20000010000 */
[----:B------:R-:W-:-:S05]  /*1260*/  ISETP.GE.AND P0, PT, R10, 0x1, PT ;  /* 0x000000010a00780c */ /* 0x000fca0003f06270 */
[----:B------:R-:W3:Y:S02]  /*1270*/  F2I.U32.TRUNC.NTZ R86, R86 ;  /* 0x0000005600567305 */ /* 0x000ee4000020f000 */
[----:B------:R-:W2:Y:S01]  /*1280*/  S2UR UR36, SR_CTAID.Z ;  /* 0x00000000002479c3 */ /* 0x000ea20000002700 */
[----:B----4-:R-:W-:-:S05]  /*1290*/  IADD3 R87, PT, PT, -R87, RZ, RZ ;  /* 0x000000ff57577210 */ /* 0x010fca0007ffe1ff */
[----:B-1----:R-:W-:Y:S01]  /*12a0*/  IMAD R87, R3, R87, UR5 ;  /* 0x0000000503577e24 */ /* 0x002fe2000f8e0257 */
[----:B---3--:R-:W-:-:S05]  /*12b0*/  IADD3 R86, PT, PT, -R86, RZ, RZ ;  /* 0x000000ff56567210 */ /* 0x008fca0007ffe1ff */
[----:B--2---:R-:W-:Y:S01]  /*12c0*/  IMAD R86, R2, R86, UR4 ;  /* 0x0000000402567e24 */ /* 0x004fe2000f8e0256 */
[----:B------:R-:W-:Y:S06]  /*12d0*/  @!P0 BRA `(.L_x_16) ;  /* 0x0000000000b88947 */ /* 0x000fec0003800000 */
[----:B------:R-:W1:Y:S01]  /*12e0*/  LDC.64 R4, c[0x0][0xb18] ;  /* 0x0002c600ff047b82 */ /* 0x000e620000000a00 */
[----:B------:R-:W-:-:S07]  /*12f0*/  ISETP.NE.AND P0, PT, R10, 0x1, PT ;  /* 0x000000010a00780c */ /* 0x000fce0003f05270 */
[----:B------:R-:W2:Y:S08]  /*1300*/  LDC R9, c[0x0][0xb0c] ;  /* 0x0002c300ff097b82 */ /* 0x000eb00000000800 */
[----:B------:R-:W3:Y:S08]  /*1310*/  LDC R12, c[0x0][0x370] ;  /* 0x0000dc00ff0c7b82 */ /* 0x000ef00000000800 */
[----:B------:R-:W4:Y:S01]  /*1320*/  LDC R11, c[0x0][0x374] ;  /* 0x0000dd00ff0b7b82 */ /* 0x000f220000000800 */
[----:B-1----:R-:W-:-:S07]  /*1330*/  ISETP.NE.AND P1, PT, R4, 0x1, PT ;  /* 0x000000010400780c */ /* 0x002fce0003f25270 */
[----:B------:R-:W3:Y:S01]  /*1340*/  LDC.64 R6, c[0x0][0xb10] ;  /* 0x0002c400ff067b82 */ /* 0x000ee20000000a00 */
[----:B--2---:R-:W-:-:S07]  /*1350*/  ISETP.NE.AND P2, PT, R9, 0x1, PT ;  /* 0x000000010900780c */ /* 0x004fce0003f45270 */
[----:B------:R-:W1:Y:S08]  /*1360*/  LDC R8, c[0x0][0xb20] ;  /* 0x0002c800ff087b82 */ /* 0x000e700000000800 */
[----:B------:R-:W2:Y:S01]  /*1370*/  LDC.64 R2, c[0x0][0xb28] ;  /* 0x0002ca00ff027b82 */ /* 0x000ea20000000a00 */
[----:B----4-:R-:W-:-:S04]  /*1380*/  IMAD.HI.U32 R13, R11, R5, RZ ;  /* 0x000000050b0d7227 */ /* 0x010fc800078e00ff */
[----:B------:R-:W-:-:S04]  /*1390*/  IMAD.HI.U32 R5, R14, R5, RZ ;  /* 0x000000050e057227 */ /* 0x000fc800078e00ff */
[----:B---3--:R-:W-:-:S05]  /*13a0*/  IMAD.HI.U32 R16, R12, R6, RZ ;  /* 0x000000060c107227 */ /* 0x008fca00078e00ff */
[-C--:B------:R-:W-:Y:S01]  /*13b0*/  @P2 SHF.R.U32.HI R12, RZ, R7.reuse, R16 ;  /* 0x00000007ff0c2219 */ /* 0x080fe20000011610 */
[----:B------:R-:W-:Y:S01]  /*13c0*/  IMAD.HI.U32 R16, R15, R6, RZ ;  /* 0x000000060f107227 */ /* 0x000fe200078e00ff */
[-C--:B-1----:R-:W-:Y:S02]  /*13d0*/  @P1 SHF.R.U32.HI R11, RZ, R8.reuse, R13 ;  /* 0x00000008ff0b1219 */ /* 0x082fe4000001160d */
[----:B------:R-:W-:Y:S02]  /*13e0*/  SHF.R.U32.HI R5, RZ, R8, R5 ;  /* 0x00000008ff057219 */ /* 0x000fe40000011605 */
[----:B------:R-:W-:Y:S02]  /*13f0*/  SHF.R.U32.HI R16, RZ, R7, R16 ;  /* 0x00000007ff107219 */ /* 0x000fe40000011610 */
[----:B------:R-:W-:Y:S01]  /*1400*/  SEL R5, R14, R5, !P1 ;  /* 0x000000050e057207 */ /* 0x000fe20004800000 */
[----:B--2---:R-:W-:Y:S01]  /*1410*/  IMAD.HI.U32 R13, R11, R2, RZ ;  /* 0x000000020b0d7227 */ /* 0x004fe200078e00ff */
[----:B------:R-:W-:-:S03]  /*1420*/  SEL R16, R15, R16, !P2 ;  /* 0x000000100f107207 */ /* 0x000fc60005000000 */
[----:B------:R-:W-:Y:S01]  /*1430*/  IMAD.HI.U32 R6, R12, R2, RZ ;  /* 0x000000020c067227 */ /* 0x000fe200078e00ff */
[----:B------:R-:W-:-:S04]  /*1440*/  @P0 SHF.R.U32.HI R11, RZ, R3, R13 ;  /* 0x00000003ff0b0219 */ /* 0x000fc8000001160d */
[----:B------:R-:W-:Y:S01]  /*1450*/  @P0 SHF.R.U32.HI R12, RZ, R3, R6 ;  /* 0x00000003ff0c0219 */ /* 0x000fe20000011606 */
[----:B------:R-:W-:-:S04]  /*1460*/  IMAD R11, R11, R10, RZ ;  /* 0x0000000a0b0b7224 */ /* 0x000fc800078e02ff */
[----:B------:R-:W-:Y:S01]  /*1470*/  IMAD R6, R12, R10, RZ ;  /* 0x0000000a0c067224 */ /* 0x000fe200078e02ff */
[----:B------:R-:W-:-:S04]  /*1480*/  ISETP.GE.AND P1, PT, R5, R11, PT ;  /* 0x0000000b0500720c */ /* 0x000fc80003f26270 */
[----:B------:R-:W-:Y:S01]  /*1490*/  ISETP.GE.OR P1, PT, R16, R6, P1 ;  /* 0x000000061000720c */ /* 0x000fe20000f26670 */
[----:B------:R-:W-:-:S05]  /*14a0*/  IMAD.HI.U32 R6, R5, R2, RZ ;  /* 0x0000000205067227 */ /* 0x000fca00078e00ff */
[----:B------:R-:W-:-:S04]  /*14b0*/  SHF.R.U32.HI R6, RZ, R3, R6 ;  /* 0x00000003ff067219 */ /* 0x000fc80000011606 */
[----:B------:R-:W-:-:S03]  /*14c0*/  SEL R6, R5, R6, !P0 ;  /* 0x0000000605067207 */ /* 0x000fc60004000000 */
[----:B------:R-:W-:Y:S01]  /*14d0*/  @!P1 IMAD.HI.U32 R7, R16, R2, RZ ;  /* 0x0000000210079227 */ /* 0x000fe200078e00ff */
[----:B------:R-:W-:-:S04]  /*14e0*/  IADD3 R2, PT, PT, -R6, RZ, RZ ;  /* 0x000000ff06027210 */ /* 0x000fc80007ffe1ff */
[----:B------:R-:W-:Y:S01]  /*14f0*/  @!P1 SHF.R.U32.HI R3, RZ, R3, R7 ;  /* 0x00000003ff039219 */ /* 0x000fe20000011607 */
[----:B------:R-:W-:Y:S01]  /*1500*/  IMAD R2, R10, R2, R5 ;  /* 0x000000020a027224 */ /* 0x000fe200078e0205 */
[----:B------:R-:W-:Y:S02]  /*1510*/  IADD3 R7, PT, PT, -R5, RZ, RZ ;  /* 0x000000ff05077210 */ /* 0x000fe40007ffe1ff */
[----:B------:R-:W-:-:S03]  /*1520*/  @!P1 SEL R3, R16, R3, !P0 ;  /* 0x0000000310039207 */ /* 0x000fc60004000000 */
[----:B------:R-:W-:Y:S02]  /*1530*/  IMAD R7, R4, R7, R14 ;  /* 0x0000000704077224 */ /* 0x000fe400078e020e */
[--C-:B------:R-:W-:Y:S02]  /*1540*/  @!P1 IMAD.IADD R6, R6, 0x1, -R3.reuse ;  /* 0x0000000106069824 */ /* 0x100fe400078e0a03 */
[----:B------:R-:W-:Y:S01]  /*1550*/  @!P1 IMAD R3, R2, R12, R3 ;  /* 0x0000000c02039224 */ /* 0x000fe200078e0203 */
[----:B------:R-:W-:Y:S01]  /*1560*/  IADD3 R2, PT, PT, -R16, RZ, RZ ;  /* 0x000000ff10027210 */ /* 0x000fe20007ffe1ff */
[----:B------:R-:W-:Y:S02]  /*1570*/  @!P1 IMAD R5, R6, R10, R16 ;  /* 0x0000000a06059224 */ /* 0x000fe400078e0210 */
[----:B------:R-:W-:Y:S02]  /*1580*/  @!P1 IMAD.MOV.U32 R16, RZ, RZ, R3 ;  /* 0x000000ffff109224 */ /* 0x000fe400078e0003 */
[----:B------:R-:W-:-:S02]  /*1590*/  IMAD R2, R9, R2, R15 ;  /* 0x0000000209027224 */ /* 0x000fc400078e020f */
[----:B------:R-:W-:Y:S02]  /*15a0*/  IMAD R14, R5, R4, R7 ;  /* 0x00000004050e7224 */ /* 0x000fe400078e0207 */
[----:B------:R-:W-:Y:S02]  /*15b0*/  IMAD R15, R16, R9, R2 ;  /* 0x00000009100f7224 */ /* 0x000fe400078e0202 */
.L_x_16:
[----:B------:R-:W1:Y:S01]  /*15c0*/  LDCU UR4, c[0x0][0xb30] ;  /* 0x00016600ff0477ac */ /* 0x000e620008000800 */
[----:B------:R-:W2:Y:S08]  /*15d0*/  S2UR UR37, SR_CgaCtaId ;  /* 0x00000000002579c3 */ /* 0x000eb00000008800 */
[----:B------:R-:W3:Y:S01]  /*15e0*/  LDC R40, c[0x0][0xb24] ;  /* 0x0002c900ff287b82 */ /* 0x000ee20000000800 */
[----:B-1----:R-:W-:-:S09]  /*15f0*/  UISETP.NE.AND UP1, UPT, UR4, 0x1, UPT ;  /* 0x000000010400788c */ /* 0x002fd2000bf25270 */
[----:B--2---:R-:W-:Y:S05]  /*1600*/  BRA.U UP1, `(.L_x_17) ;  /* 0x0000000101407547 */ /* 0x004fea000b800000 */
[----:B------:R-:W1:Y:S08]  /*1610*/  LDC.64 R4, c[0x0][0xb10] ;  /* 0x0002c400ff047b82 */ /* 0x000e700000000a00 */
[----:B------:R-:W2:Y:S08]  /*1620*/  LDC.64 R2, c[0x0][0xb18] ;  /* 0x0002c600ff027b82 */ /* 0x000eb00000000a00 */
[----:B------:R-:W4:Y:S08]  /*1630*/  LDC R6, c[0x0][0xb20] ;  /* 0x0002c800ff067b82 */ /* 0x000f300000000800 */
[----:B------:R-:W3:Y:S01]  /*1640*/  LDC R7, c[0x0][0xb0c] ;  /* 0x0002c300ff077b82 */ /* 0x000ee20000000800 */
[----:B-1----:R-:W-:-:S05]  /*1650*/  IMAD.HI.U32 R4, R15, R4, RZ ;  /* 0x000000040f047227 */ /* 0x002fca00078e00ff */
[----:B------:R-:W-:Y:S01]  /*1660*/  SHF.R.U32.HI R4, RZ, R5, R4 ;  /* 0x00000005ff047219 */ /* 0x000fe20000011604 */
[----:B--2---:R-:W-:Y:S01]  /*1670*/  IMAD.HI.U32 R3, R14, R3, RZ ;  /* 0x000000030e037227 */ /* 0x004fe200078e00ff */
[----:B------:R-:W-:-:S04]  /*1680*/  ISETP.NE.AND P0, PT, R2, 0x1, PT ;  /* 0x000000010200780c */ /* 0x000fc80003f05270 */
[----:B----4-:R-:W-:-:S04]  /*1690*/  SHF.R.U32.HI R3, RZ, R6, R3 ;  /* 0x00000006ff037219 */ /* 0x010fc80000011603 */
[----:B------:R-:W-:Y:S02]  /*16a0*/  SEL R3, R14, R3, !P0 ;  /* 0x000000030e037207 */ /* 0x000fe40004000000 */
[----:B---3--:R-:W-:-:S04]  /*16b0*/  ISETP.NE.AND P1, PT, R7, 0x1, PT ;  /* 0x000000010700780c */ /* 0x008fc80003f25270 */
[----:B------:R-:W-:-:S05]  /*16c0*/  SEL R4, R15, R4, !P1 ;  /* 0x000000040f047207 */ /* 0x000fca0004800000 */
[----:B------:R-:W-:Y:S02]  /*16d0*/  IMAD.IADD R5, R3, 0x1, -R4 ;  /* 0x0000000103057824 */ /* 0x000fe400078e0a04 */
[----:B------:R-:W-:Y:S02]  /*16e0*/  IMAD.IADD R3, R4, 0x1, -R3 ;  /* 0x0000000104037824 */ /* 0x000fe400078e0a03 */
[----:B------:R-:W-:Y:S02]  /*16f0*/  IMAD R15, R5, R7, R15 ;  /* 0x00000007050f7224 */ /* 0x000fe400078e020f */
[----:B------:R-:W-:-:S07]  /*1700*/  IMAD R14, R3, R2, R14 ;  /* 0x00000002030e7224 */ /* 0x000fce00078e020e */
.L_x_17:
[----:B------:R-:W-:Y:S01]  /*1710*/  BAR.SYNC.DEFER_BLOCKING 0x0 ;  /* 0x0000000000007b1d */ /* 0x000fe20000010000 */
[----:B------:R-:W-:Y:S01]  /*1720*/  UISETP.NE.AND UP1, UPT, UR8, 0x2, UPT ;  /* 0x000000020800788c */ /* 0x000fe2000bf25270 */
[----:B------:R-:W-:Y:S02]  /*1730*/  ISETP.NE.OR P5, PT, R0, 0x2, !P5 ;  /* 0x000000020000780c */ /* 0x000fe40006fa5670 */
[----:B------:R-:W-:-:S06]  /*1740*/  LOP3.LUT R2, R93, 0x1f, RZ, 0xc0, !PT ;  /* 0x0000001f5d027812 */ /* 0x000fcc00078ec0ff */
[----:B------:R-:W-:Y:S05]  /*1750*/  BRA.U UP1, `(.L_x_18) ;  /* 0x0000002101707547 */ /* 0x000fea000b800000 */
[----:B------:R-:W1:Y:S01]  /*1760*/  LDCU UR13, c[0x0][0x38c] ;  /* 0x00007180ff0d77ac */ /* 0x000e620008000800 */
[----:B------:R-:W2:Y:S01]  /*1770*/  LDC R8, c[0x0][0x370] ;  /* 0x0000dc00ff087b82 */ /* 0x000ea20000000800 */
[----:B------:R-:W-:Y:S01]  /*1780*/  PLOP3.LUT P1, PT, PT, PT, UP2, 0x80, 0x8 ;  /* 0x000000000008781c */ /* 0x000fe20003f2f028 */
[----:B------:R-:W-:Y:S01]  /*1790*/  IMAD.MOV.U32 R17, RZ, RZ, 0x1 ;  /* 0x00000001ff117424 */ /* 0x000fe200078e00ff */
[----:B------:R-:W-:Y:S01]  /*17a0*/  ISETP.EQ.OR P4, PT, R2, RZ, P5 ;  /* 0x000000ff0200720c */ /* 0x000fe20002f82670 */
[----:B------:R-:W-:Y:S01]  /*17b0*/  IMAD.MOV.U32 R16, RZ, RZ, RZ ;  /* 0x000000ffff107224 */ /* 0x000fe200078e00ff */
[----:B------:R-:W-:Y:S02]  /*17c0*/  PLOP3.LUT P1, PT, P1, PT, PT, 0x8, 0x80 ;  /* 0x000000000080781c */ /* 0x000fe40000f2e170 */
[----:B------:R-:W-:Y:S01]  /*17d0*/  CS2R R12, SRZ ;  /* 0x00000000000c7805 */ /* 0x000fe2000001ff00 */
[----:B------:R-:W-:Y:S01]  /*17e0*/  IMAD.MOV.U32 R11, RZ, RZ, 0x1 ;  /* 0x00000001ff0b7424 */ /* 0x000fe200078e00ff */
[----:B------:R-:W4:Y:S01]  /*17f0*/  LDC R0, c[0x0][0x374] ;  /* 0x0000dd00ff007b82 */ /* 0x000f220000000800 */
[----:B------:R-:W2:Y:S01]  /*1800*/  LDCU.64 UR22, c[0x0][0x348] ;  /* 0x00006900ff1677ac */ /* 0x000ea20008000a00 */
[----:B------:R-:W-:Y:S01]  /*1810*/  UMOV UR6, URZ ;  /* 0x000000ff00067c82 */ /* 0x000fe20008000000 */
[----:B-1----:R-:W-:-:S04]  /*1820*/  UIADD3 UR5, UPT, UPT, UR13, 0xf, URZ ;  /* 0x0000000f0d057890 */ /* 0x002fc8000fffe0ff */
[----:B------:R-:W-:-:S04]  /*1830*/  USHF.R.S32.HI UR4, URZ, 0x1f, UR5 ;  /* 0x0000001fff047899 */ /* 0x000fc80008011405 */
[----:B------:R-:W-:-:S04]  /*1840*/  ULEA.HI UR4, UR4, UR5, URZ, 0x4 ;  /* 0x0000000504047291 */ /* 0x000fc8000f8f20ff */
[----:B------:R-:W-:Y:S02]  /*1850*/  USHF.R.S32.HI UR15, URZ, 0x4, UR4 ;  /* 0x00000004ff0f7899 */ /* 0x000fe40008011404 */
[----:B------:R-:W-:Y:S02]  /*1860*/  UIADD3 UR4, UPT, UPT, UR13, -0x1, URZ ;  /* 0xffffffff0d047890 */ /* 0x000fe4000fffe0ff */
[----:B------:R-:W-:Y:S02]  /*1870*/  UISETP.LT.U32.AND UP0, UPT, UR15, 0x21, UPT ;  /* 0x000000210f00788c */ /* 0x000fe4000bf01070 */
[----:B------:R-:W-:Y:S02]  /*1880*/  UISETP.GE.U32.AND UP1, UPT, UR4, -0x1f, UPT ;  /* 0xffffffe10400788c */ /* 0x000fe4000bf26070 */
[----:B------:R-:W-:Y:S02]  /*1890*/  USEL UR14, UR15, 0x21, UP0 ;  /* 0x000000210f0e7887 */ /* 0x000fe40008000000 */
[----:B------:R-:W-:-:S02]  /*18a0*/  UIADD3 UR13, UPT, UPT, UR13, 0x1e, URZ ;  /* 0x0000001e0d0d7890 */ /* 0x000fc4000fffe0ff */
[----:B------:R-:W-:Y:S02]  /*18b0*/  UIADD3 UR5, UPT, UPT, UR14, -0x1, URZ ;  /* 0xffffffff0e057890 */ /* 0x000fe4000fffe0ff */
[----:B------:R-:W-:-:S03]  /*18c0*/  UIADD3 UR7, UPT, UPT, UR15, -UR14, URZ ;  /* 0x8000000e0f077290 */ /* 0x000fc6000fffe0ff */
[----:B------:R-:W-:-:S04]  /*18d0*/  @UP1 UIADD3 UR5, UPT, UPT, UR14, URZ, URZ ;  /* 0x000000ff0e051290 */ /* 0x000fc8000fffe0ff */
[----:B--2---:R-:W-:-:S12]  /*18e0*/  UIADD3 UR5, UPT, UPT, UR5, 0x1, URZ ;  /* 0x0000000105057890 */ /* 0x004fd8000fffe0ff */
.L_x_36:
[----:B------:R-:W-:Y:S01]  /*18f0*/  UISETP.NE.AND UP0, UPT, UR37, URZ, UPT ;  /* 0x000000ff2500728c */ /* 0x000fe2000bf05270 */
[----:B------:R-:W1:Y:S08]  /*1900*/  S2UR UR37, SR_CgaCtaId ;  /* 0x00000000002579c3 */ /* 0x000e700000008800 */
[----:B------:R-:W-:Y:S05]  /*1910*/  BRA.U UP0, `(.L_x_19) ;  /* 0x0000000100347547 */ /* 0x000fea000b800000 */
[----:B------:R-:W2:Y:S01]  /*1920*/  S2R R2, SR_CgaCtaId ;  /* 0x0000000000027919 */ /* 0x000ea20000008800 */
[----:B------:R-:W-:-:S04]  /*1930*/  MOV R3, 0x400 ;  /* 0x0000040000037802 */ /* 0x000fc80000000f00 */
[----:B--2---:R-:W-:Y:S02]  /*1940*/  LEA R2, R2, R3, 0x18 ;  /* 0x0000000302027211 */ /* 0x004fe400078ec0ff */
[----:B------:R-:W-:-:S03]  /*1950*/  SHF.L.U32 R3, R11, 0x1f, RZ ;  /* 0x0000001f0b037819 */ /* 0x000fc600000006ff */
[----:B------:R-:W-:-:S04]  /*1960*/  IMAD R2, R12, 0x8, R2 ;  /* 0x000000080c027824 */ /* 0x000fc800078e0202 */
[----:B------:R-:W2:Y:S02]  /*1970*/  SYNCS.PHASECHK.TRANS64.TRYWAIT P0, [R2+URZ+0x2c0], R3 ;  /* 0x0002c003020075a7 */ /* 0x000ea400080011ff */
[----:B--2---:R-:W-:Y:S05]  /*1980*/  @!P0 BRA `(.L_x_20) ;  /* 0x0000006c006c8947 */ /* 0x004fea0003800000 */
.L_x_145:
[----:B------:R-:W-:Y:S01]  /*1990*/  VIADD R12, R12, 0x1 ;  /* 0x000000010c0c7836 */ /* 0x000fe20000000000 */
[----:B------:R2:W-:Y:S04]  /*19a0*/  SYNCS.ARRIVE.TRANS64.A1T0 RZ, [R2+URZ+0x2b0], RZ ;  /* 0x0002b0ff02ff79a7 */ /* 0x0005e800081000ff */
[----:B------:R-:W-:-:S04]  /*19b0*/  ISETP.NE.AND P0, PT, R12, 0x2, PT ;  /* 0x000000020c00780c */ /* 0x000fc80003f05270 */
[----:B------:R-:W-:Y:S02]  /*19c0*/  SEL R12, R12, RZ, P0 ;  /* 0x000000ff0c0c7207 */ /* 0x000fe40000000000 */
[----:B--2---:R-:W-:-:S04]  /*19d0*/  SEL R2, RZ, 0x1, P0 ;  /* 0x00000001ff027807 */ /* 0x004fc80000000000 */
[----:B------:R-:W-:-:S07]  /*19e0*/  LOP3.LUT R11, R11, R2, RZ, 0x3c, !PT ;  /* 0x000000020b0b7212 */ /* 0x000fce00078e3cff */
.L_x_19:
[----:B------:R-:W-:Y:S01]  /*19f0*/  UMOV UR4, 0x400 ;  /* 0x0000040000047882 */ /* 0x000fe20000000000 */
[----:B------:R-:W-:Y:S01]  /*1a00*/  SHF.L.U32 R2, R17, 0x1f, RZ ;  /* 0x0000001f11027819 */ /* 0x000fe200000006ff */
[----:B-1----:R-:W-:Y:S01]  /*1a10*/  ULEA UR4, UR37, UR4, 0x18 ;  /* 0x0000000425047291 */ /* 0x002fe2000f8ec0ff */
[----:B------:R-:W-:Y:S01]  /*1a20*/  R2UR UR35, R15 ;  /* 0x000000000f2372ca */ /* 0x000fe200000e0000 */
[----:B------:R-:W-:Y:S01]  /*1a30*/  UISETP.GE.U32.AND UP0, UPT, UR13, 0x1f, UPT ;  /* 0x0000001f0d00788c */ /* 0x000fe2000bf06070 */
[----:B------:R-:W-:Y:S01]  /*1a40*/  R2UR UR11, R14 ;  /* 0x000000000e0b72ca */ /* 0x000fe200000e0000 */
[----:B------:R-:W-:Y:S01]  /*1a50*/  ULEA UR8, UR6, UR4, 0x3 ;  /* 0x0000000406087291 */ /* 0x000fe2000f8e18ff */
[----:B------:R-:W-:-:S08]  /*1a60*/  UMOV UR24, URZ ;  /* 0x000000ff00187c82 */ /* 0x000fd00008000000 */
[----:B------:R1:W2:Y:S01]  /*1a70*/  SYNCS.PHASECHK.TRANS64.TRYWAIT P0, [UR8+0x108], R2 ;  /* 0x00010802ff0075a7 */ /* 0x0002a20008001108 */
[----:B------:R-:W-:Y:S02]  /*1a80*/  USHF.L.U32 UR35, UR35, 0x7, URZ ;  /* 0x0000000723237899 */ /* 0x000fe400080006ff */
[----:B------:R-:W-:Y:S01]  /*1a90*/  USHF.L.U32 UR11, UR11, 0x6, URZ ;  /* 0x000000060b0b7899 */ /* 0x000fe200080006ff */
[----:B------:R-:W-:Y:S11]  /*1aa0*/  BRA.U !UP0, `(.L_x_21) ;  /* 0x0000000108a87547 */ /* 0x000ff6000b800000 */
[----:B------:R-:W-:Y:S01]  /*1ab0*/  UMOV UR16, URZ ;  /* 0x000000ff00107c82 */ /* 0x000fe20008000000 */
[----:B------:R-:W-:-:S05]  /*1ac0*/  UMOV UR17, UR6 ;  /* 0x0000000600117c82 */ /* 0x000fca0008000000 */
.L_x_26:
[----:B-1----:R-:W-:Y:S01]  /*1ad0*/  ULEA UR33, UR17, UR4, 0x3 ;  /* 0x0000000411217291 */ /* 0x002fe2000f8e18ff */
[----:B--2---:R-:W-:Y:S01]  /*1ae0*/  @!P5 MOV R3, 0x1800 ;  /* 0x000018000003d802 */ /* 0x004fe20000000f00 */
[----:B--2---:R-:W-:Y:S10]  /*1af0*/  @P0 BRA `(.L_x_22) ;  /* 0x00000000000c0947 */ /* 0x004ff40003800000 */
[----:B------:R-:W-:-:S04]  /*1b00*/  SHF.L.U32 R4, R17, 0x1f, RZ ;  /* 0x0000001f11047819 */ /* 0x000fc800000006ff */
[----:B------:R-:W2:Y:S02]  /*1b10*/  SYNCS.PHASECHK.TRANS64.TRYWAIT P0, [UR33+0x108], R4 ;  /* 0x00010804ff0075a7 */ /* 0x000ea40008001121 */
[----:B--2---:R-:W-:Y:S05]  /*1b20*/  @!P0 BRA `(.L_x_23) ;  /* 0x0000006c00188947 */ /* 0x004fea0003800000 */
.L_x_22:
[----:B------:R2:W-:Y:S01]  /*1b30*/  @!P5 SYNCS.ARRIVE.TRANS64 RZ, [UR33], R3 ;  /* 0x00000003ffffd9a7 */ /* 0x0005e20008000021 */
[----:B------:R-:W-:Y:S04]  /*1b40*/  BSSY.RECONVERGENT B0, `(.L_x_24) ;  /* 0x0000003000007945 */ /* 0x000fe80003800200 */
[----:B------:R-:W-:Y:S05]  /*1b50*/  @P4 BRA `(.L_x_25) ;  /* 0x0000000000044947 */ /* 0x000fea0003800000 */
[----:B------:R-:W-:Y:S05]  /*1b60*/  BPT.TRAP 0x1 ;  /* 0x000000040000795c */ /* 0x000fea0000300000 */
.L_x_25:
[----:B------:R-:W-:Y:S05]  /*1b70*/  BSYNC.RECONVERGENT B0 ;  /* 0x0000000000007941 */ /* 0x000fea0003800200 */
.L_x_24:
[----:B------:R-:W-:Y:S02]  /*1b80*/  UIADD3 UR6, UPT, UPT, UR17, 0x1, URZ ;  /* 0x0000000111067890 */ /* 0x000fe4000fffe0ff */
[----:B------:R-:W-:Y:S02]  /*1b90*/  ULEA UR32, UR17, UR4, 0xc ;  /* 0x0000000411207291 */ /* 0x000fe4000f8e60ff */
[----:B------:R-:W-:Y:S02]  /*1ba0*/  UISETP.NE.AND UP0, UPT, UR6, 0x21, UPT ;  /* 0x000000210600788c */ /* 0x000fe4000bf05270 */
[----:B------:R-:W-:Y:S02]  /*1bb0*/  UIADD3 UR26, UP1, UPT, UR22, 0x80, URZ ;  /* 0x00000080161a7890 */ /* 0x000fe4000ff3e0ff */
[----:B------:R-:W-:Y:S02]  /*1bc0*/  USEL UR9, URZ, 0x1, UP0 ;  /* 0x00000001ff097887 */ /* 0x000fe40008000000 */
[----:B------:R-:W-:-:S02]  /*1bd0*/  USEL UR6, UR6, URZ, UP0 ;  /* 0x000000ff06067287 */ /* 0x000fc40008000000 */
[----:B------:R-:W-:Y:S02]  /*1be0*/  UIADD3 UR20, UP0, UPT, UR22, 0x180, URZ ;  /* 0x0000018016147890 */ /* 0x000fe4000ff1e0ff */
[----:B------:R-:W-:Y:S01]  /*1bf0*/  ULEA UR8, UR6, UR4, 0x3 ;  /* 0x0000000406087291 */ /* 0x000fe2000f8e18ff */
[----:B------:R-:W-:Y:S01]  /*1c00*/  LOP3.LUT R17, R17, UR9, RZ, 0x3c, !PT ;  /* 0x0000000911117c12 */ /* 0x000fe2000f8e3cff */
[----:B------:R-:W-:Y:S02]  /*1c10*/  USHF.L.U32 UR34, UR16, 0x4, URZ ;  /* 0x0000000410227899 */ /* 0x000fe400080006ff */
[----:B------:R-:W-:Y:S01]  /*1c20*/  UIADD3.X UR27, UPT, UPT, URZ, UR23, URZ, UP1, !UPT ;  /* 0x00000017ff1b7290 */ /* 0x000fe20008ffe4ff */
[----:B-1----:R-:W-:Y:S01]  /*1c30*/  SHF.L.U32 R2, R17, 0x1f, RZ ;  /* 0x0000001f11027819 */ /* 0x002fe200000006ff */
[----:B------:R-:W-:Y:S02]  /*1c40*/  UIADD3 UR32, UPT, UPT, UR32, 0x6600, URZ ;  /* 0x0000660020207890 */ /* 0x000fe4000fffe0ff */
[----:B------:R-:W-:Y:S01]  /*1c50*/  UIADD3.X UR21, UPT, UPT, URZ, UR23, URZ, UP0, !UPT ;  /* 0x00000017ff157290 */ /* 0x000fe200087fe4ff */
[----:B------:R1:W1:Y:S01]  /*1c60*/  SYNCS.PHASECHK.TRANS64.TRYWAIT P0, [UR8+0x108], R2 ;  /* 0x00010802ff0075a7 */ /* 0x0002620008001108 */
[----:B------:R-:W-:Y:S01]  /*1c70*/  ULEA UR8, UR17, UR4, 0xb ;  /* 0x0000000411087291 */ /* 0x000fe2000f8e58ff */
[----:B------:R-:W-:Y:S01]  /*1c80*/  UMOV UR18, 0x0 ;  /* 0x0000000000127882 */ /* 0x000fe20000000000 */
[----:B------:R-:W-:-:S02]  /*1c90*/  UMOV UR19, 0x10000000 ;  /* 0x1000000000137882 */ /* 0x000fc40000000000 */
[----:B------:R-:W-:Y:S01]  /*1ca0*/  UIADD3 UR8, UPT, UPT, UR8, 0x27600, URZ ;  /* 0x0002760008087890 */ /* 0x000fe2000fffe0ff */
[----:B------:R1:W-:Y:S01]  /*1cb0*/  UTMALDG.3D [UR32], [UR26], desc[UR18] ;  /* 0x000012201a0075b4 */ /* 0x0003e20008011000 */
[----:B------:R-:W-:Y:S01]  /*1cc0*/  UMOV UR12, UR36 ;  /* 0x00000024000c7c82 */ /* 0x000fe20008000000 */
[----:B------:R-:W-:Y:S01]  /*1cd0*/  UMOV UR9, UR33 ;  /* 0x0000002100097c82 */ /* 0x000fe20008000000 */
[----:B------:R-:W-:Y:S01]  /*1ce0*/  UMOV UR10, UR34 ;  /* 0x00000022000a7c82 */ /* 0x000fe20008000000 */
[----:B------:R-:W-:Y:S01]  /*1cf0*/  UIADD3 UR16, UPT, UPT, UR16, 0x1, URZ ;  /* 0x0000000110107890 */ /* 0x000fe2000fffe0ff */
[----:B------:R-:W-:Y:S01]  /*1d00*/  UMOV UR24, UR5 ;  /* 0x0000000500187c82 */ /* 0x000fe20008000000 */
[----:B------:R-:W-:Y:S02]  /*1d10*/  UMOV UR17, UR6 ;  /* 0x0000000600117c82 */ /* 0x000fe40008000000 */
[----:B------:R1:W-:Y:S01]  /*1d20*/  UTMALDG.3D [UR8], [UR20], desc[UR18] ;  /* 0x00001208140075b4 */ /* 0x0003e20008011000 */
[----:B------:R-:W-:-:S09]  /*1d30*/  UISETP.NE.AND UP0, UPT, UR16, UR5, UPT ;  /* 0x000000051000728c */ /* 0x000fd2000bf05270 */
[----:B------:R-:W-:Y:S05]  /*1d40*/  BRA.U UP0, `(.L_x_26) ;  /* 0xfffffffd00607547 */ /* 0x000fea000b83ffff */
.L_x_21:
[----:B-1----:R-:W-:Y:S01]  /*1d50*/  ULEA UR8, UR6, UR4, 0x3 ;  /* 0x0000000406087291 */ /* 0x002fe2000f8e18ff */
[----:B------:R-:W-:Y:S01]  /*1d60*/  SHF.L.U32 R2, R17, 0x1f, RZ ;  /* 0x0000001f11027819 */ /* 0x000fe200000006ff */
[----:B------:R-:W-:Y:S01]  /*1d70*/  @!P1 SYNCS.ARRIVE.TRANS64.A1T0 RZ, [UR4+0x248], RZ ;  /* 0x000248ffffff99a7 */ /* 0x000fe20008100004 */
[----:B------:R-:W-:-:S06]  /*1d80*/  UISETP.GT.AND UP0, UPT, UR15, UR14, UPT ;  /* 0x0000000e0f00728c */ /* 0x000fcc000bf04270 */
[----:B--2---:R1:W2:Y:S03]  /*1d90*/  SYNCS.PHASECHK.TRANS64.TRYWAIT P0, [UR8+0x108], R2 ;  /* 0x00010802ff0075a7 */ /* 0x0042a60008001108 */
[----:B------:R-:W-:Y:S05]  /*1da0*/  BRA.U !UP0, `(.L_x_27) ;  /* 0x0000000108ac7547 */ /* 0x000fea000b800000 */
[----:B------:R-:W-:Y:S01]  /*1db0*/  UIADD3 UR21, UPT, UPT, UR7, UR24, URZ ;  /* 0x0000001807157290 */ /* 0x000fe2000fffe0ff */
[----:B------:R-:W-:-:S11]  /*1dc0*/  UMOV UR25, UR6 ;  /* 0x0000000600197c82 */ /* 0x000fd60008000000 */
.L_x_32:
[----:B-1----:R-:W-:Y:S01]  /*1dd0*/  ULEA UR17, UR25, UR4, 0x3 ;  /* 0x0000000419117291 */ /* 0x002fe2000f8e18ff */
[----:B--2---:R-:W-:Y:S01]  /*1de0*/  @!P5 MOV R3, 0x1800 ;  /* 0x000018000003d802 */ /* 0x004fe20000000f00 */
[----:B--2---:R-:W-:Y:S10]  /*1df0*/  @P0 BRA `(.L_x_28) ;  /* 0x00000000000c0947 */ /* 0x004ff40003800000 */
[----:B------:R-:W-:-:S04]  /*1e00*/  SHF.L.U32 R4, R17, 0x1f, RZ ;  /* 0x0000001f11047819 */ /* 0x000fc800000006ff */
[----:B------:R-:W2:Y:S02]  /*1e10*/  SYNCS.PHASECHK.TRANS64.TRYWAIT P0, [UR17+0x108], R4 ;  /* 0x00010804ff0075a7 */ /* 0x000ea40008001111 */
[----:B--2---:R-:W-:Y:S05]  /*1e20*/  @!P0 BRA `(.L_x_29) ;  /* 0x0000006800708947 */ /* 0x004fea0003800000 */
.L_x_28:
[----:B------:R2:W-:Y:S01]  /*1e30*/  @!P5 SYNCS.ARRIVE.TRANS64 RZ, [UR17], R3 ;  /* 0x00000003ffffd9a7 */ /* 0x0005e20008000011 */
[----:B------:R-:W-:Y:S04]  /*1e40*/  BSSY.RECONVERGENT B0, `(.L_x_30) ;  /* 0x0000003000007945 */ /* 0x000fe80003800200 */
[----:B------:R-:W-:Y:S05]  /*1e50*/  @P4 BRA `(.L_x_31) ;  /* 0x0000000000044947 */ /* 0x000fea0003800000 */
[----:B------:R-:W-:Y:S05]  /*1e60*/  BPT.TRAP 0x1 ;  /* 0x000000040000795c */ /* 0x000fea0000300000 */
.L_x_31:
[----:B------:R-:W-:Y:S05]  /*1e70*/  BSYNC.RECONVERGENT B0 ;  /* 0x0000000000007941 */ /* 0x000fea0003800200 */
.L_x_30:
        /* <DEDUP_REMOVED lines=10> */
[----:B------:R-:W-:Y:S01]  /*1f20*/  UIADD3 UR16, UPT, UPT, UR16, 0x6600, URZ ;  /* 0x0000660010107890 */ /* 0x000fe2000fffe0ff */
[----:B-1----:R-:W-:Y:S01]  /*1f30*/  SHF.L.U32 R2, R17, 0x1f, RZ ;  /* 0x0000001f11027819 */ /* 0x002fe200000006ff */
[----:B------:R-:W-:Y:S02]  /*1f40*/  UIADD3.X UR31, UPT, UPT, URZ, UR23, URZ, UP1, !UPT ;  /* 0x00000017ff1f7290 */ /* 0x000fe40008ffe4ff */
[----:B------:R-:W-:Y:S01]  /*1f50*/  UIADD3.X UR29, UPT, UPT, URZ, UR23, URZ, UP0, !UPT ;  /* 0x00000017ff1d7290 */ /* 0x000fe200087fe4ff */
[----:B------:R1:W1:Y:S01]  /*1f60*/  SYNCS.PHASECHK.TRANS64.TRYWAIT P0, [UR8+0x108], R2 ;  /* 0x00010802ff0075a7 */ /* 0x0002620008001108 */
[----:B------:R-:W-:Y:S01]  /*1f70*/  ULEA UR8, UR25, UR4, 0xb ;  /* 0x0000000419087291 */ /* 0x000fe2000f8e58ff */
[----:B------:R-:W-:Y:S01]  /*1f80*/  UMOV UR26, 0x0 ;  /* 0x00000000001a7882 */ /* 0x000fe20000000000 */
[----:B------:R-:W-:-:S02]  /*1f90*/  UMOV UR27, 0x10000000 ;  /* 0x10000000001b7882 */ /* 0x000fc40000000000 */
[----:B------:R-:W-:Y:S01]  /*1fa0*/  UIADD3 UR8, UPT, UPT, UR8, 0x27600, URZ ;  /* 0x0002760008087890 */ /* 0x000fe2000fffe0ff */
[----:B------:R-:W-:Y:S01]  /*1fb0*/  UMOV UR19, UR35 ;  /* 0x0000002300137c82 */ /* 0x000fe20008000000 */
[----:B------:R-:W-:Y:S01]  /*1fc0*/  UMOV UR20, UR36 ;  /* 0x0000002400147c82 */ /* 0x000fe20008000000 */
[----:B------:R-:W-:Y:S01]  /*1fd0*/  UMOV UR12, UR36 ;  /* 0x00000024000c7c82 */ /* 0x000fe20008000000 */
[----:B------:R-:W-:Y:S01]  /*1fe0*/  UMOV UR9, UR17 ;  /* 0x0000001100097c82 */ /* 0x000fe20008000000 */
[----:B------:R-:W-:Y:S01]  /*1ff0*/  UMOV UR10, UR18 ;  /* 0x00000012000a7c82 */ /* 0x000fe20008000000 */
[----:B------:R1:W-:Y:S01]  /*2000*/  UTMALDG.3D [UR16], [UR30], desc[UR26] ;  /* 0x00001a101e0075b4 */ /* 0x0003e20008011000 */
[----:B------:R-:W-:Y:S01]  /*2010*/  UIADD3 UR24, UPT, UPT, UR24, 0x1, URZ ;  /* 0x0000000118187890 */ /* 0x000fe2000fffe0ff */
[----:B------:R-:W-:-:S03]  /*2020*/  UMOV UR25, UR6 ;  /* 0x0000000600197c82 */ /* 0x000fc60008000000 */
[----:B------:R-:W-:Y:S01]  /*2030*/  UISETP.NE.AND UP0, UPT, UR24, UR21, UPT ;  /* 0x000000151800728c */ /* 0x000fe2000bf05270 */
[----:B------:R1:W-:Y:S08]  /*2040*/  UTMALDG.3D [UR8], [UR28], desc[UR26] ;  /* 0x00001a081c0075b4 */ /* 0x0003f00008011000 */
[----:B------:R-:W-:Y:S05]  /*2050*/  BRA.U UP0, `(.L_x_32) ;  /* 0xfffffffd005c7547 */ /* 0x000fea000b83ffff */
.L_x_27:
[C---:B-1----:R-:W-:Y:S01]  /*2060*/  LEA R2, R16.reuse, UR4, 0x3 ;  /* 0x0000000410027c11 */ /* 0x042fe2000f8e18ff */
[----:B------:R-:W-:Y:S01]  /*2070*/  NOP ;  /* 0x0000000000007918 */ /* 0x000fe20000000000 */
[----:B--2---:R-:W-:Y:S02]  /*2080*/  SHF.L.U32 R3, R13, 0x1f, RZ ;  /* 0x0000001f0d037819 */ /* 0x004fe400000006ff */
[----:B------:R-:W-:Y:S02]  /*2090*/  LEA R4, R16, UR4, 0x4 ;  /* 0x0000000410047c11 */ /* 0x000fe4000f8e20ff */
[----:B------:R-:W1:Y:S02]  /*20a0*/  SYNCS.PHASECHK.TRANS64.TRYWAIT P0, [R2+URZ+0x250], R3 ;  /* 0x00025003020075a7 */ /* 0x000e6400080011ff */
[----:B-1----:R-:W-:Y:S05]  /*20b0*/  @!P0 BRA `(.L_x_33) ;  /* 0x0000006400e48947 */ /* 0x002fea0003800000 */
.L_x_148:
[----:B------:R-:W2:Y:S01]  /*20c0*/  LDS.128 R4, [R4+0x2e0] ;  /* 0x0002e00004047984 */ /* 0x000ea20000000c00 */
[----:B---3--:R-:W-:Y:S01]  /*20d0*/  ISETP.GE.AND P0, PT, R40, 0x1, PT ;  /* 0x000000012800780c */ /* 0x008fe20003f06270 */
[----:B-1----:R-:W-:Y:S01]  /*20e0*/  VIADD R2, R2, 0x260 ;  /* 0x0000026002027836 */ /* 0x002fe20000000000 */
[----:B------:R-:W-:Y:S01]  /*20f0*/  @!PT LDS RZ, [RZ] ;  /* 0x00000000fffff984 */ /* 0x000fe20000000800 */
[----:B------:R-:W-:Y:S01]  /*2100*/  @!PT LDS RZ, [RZ] ;  /* 0x00000000fffff984 */ /* 0x000fe20000000800 */
[----:B------:R-:W-:Y:S01]  /*2110*/  @!PT LDS RZ, [RZ] ;  /* 0x00000000fffff984 */ /* 0x000fe20000000800 */
[----:B------:R-:W-:Y:S01]  /*2120*/  @!PT LDS RZ, [RZ] ;  /* 0x00000000fffff984 */ /* 0x000fe20000000800 */
[----:B------:R1:W-:Y:S06]  /*2130*/  MEMBAR.ALL.CTA ;  /* 0x0000000000007992 */ /* 0x0003ec0000008000 */
[----:B-1----:R-:W1:Y:S01]  /*2140*/  FENCE.VIEW.ASYNC.S ;  /* 0x00000000000073c6 */ /* 0x002e620000000000 */
[----:B------:R-:W-:-:S04]  /*2150*/  PRMT R2, RZ, 0x654, R2 ;  /* 0x00000654ff027816 */ /* 0x000fc80000000002 */
[----:B-1----:R1:W-:Y:S01]  /*2160*/  SYNCS.ARRIVE.TRANS64.RED.A1T0 RZ, [R2+URZ], RZ ;  /* 0x000000ff02ff79a7 */ /* 0x0023e200081004ff */
[----:B--2---:R-:W-:-:S13]  /*2170*/  LOP3.LUT P2, RZ, R6, 0x1, RZ, 0xc0, !PT ;  /* 0x0000000106ff7812 */ /* 0x004fda000784c0ff */
[----:B------:R-:W-:Y:S01]  /*2180*/  @P2 SHF.R.U32.HI R3, RZ, 0x10, R5 ;  /* 0x00000010ff032819 */ /* 0x000fe20000011605 */
[----:B------:R-:W-:Y:S01]  /*2190*/  VOTEU.ANY UP0, P2 ;  /* 0x0000000000ff7886 */ /* 0x000fe20001000100 */
[----:B------:R-:W-:Y:S02]  /*21a0*/  @P2 MOV R10, R4 ;  /* 0x00000004000a2202 */ /* 0x000fe40000000f00 */
[----:B------:R-:W-:Y:S02]  /*21b0*/  @P2 R2UR.BROADCAST UR8, R3 ;  /* 0x00000000030822ca */ /* 0x000fe400008e0000 */
[----:B------:R-:W-:-:S11]  /*21c0*/  @P2 LOP3.LUT R9, R5, 0xffff, RZ, 0xc0, !PT ;  /* 0x0000ffff05092812 */ /* 0x000fd600078ec0ff */
[----:B------:R-:W-:Y:S01]  /*21d0*/  @UP0 UMOV UR36, UR8 ;  /* 0x0000000800240c82 */ /* 0x000fe20008000000 */
[----:B-1----:R-:W-:Y:S05]  /*21e0*/  @!P0 BRA `(.L_x_34) ;  /* 0x0000000000b88947 */ /* 0x002fea0003800000 */
[----:B------:R-:W4:Y:S01]  /*21f0*/  LDC.64 R4, c[0x0][0xb18] ;  /* 0x0002c600ff047b82 */ /* 0x000f220000000a00 */
[----:B------:R-:W-:-:S07]  /*2200*/  ISETP.NE.AND P3, PT, R40, 0x1, PT ;  /* 0x000000012800780c */ /* 0x000fce0003f65270 */
[----:B------:R-:W1:Y:S08]  /*2210*/  LDC.64 R6, c[0x0][0xb10] ;  /* 0x0002c400ff067b82 */ /* 0x000e700000000a00 */
[----:B------:R-:W2:Y:S08]  /*2220*/  LDC R14, c[0x0][0xb20] ;  /* 0x0002c800ff0e7b82 */ /* 0x000eb00000000800 */
[----:B------:R-:W3:Y:S01]  /*2230*/  LDC R15, c[0x0][0xb0c] ;  /* 0x0002c300ff0f7b82 */ /* 0x000ee20000000800 */
[----:B----4-:R-:W-:Y:S01]  /*2240*/  IMAD.HI.U32 R19, R0, R5, RZ ;  /* 0x0000000500137227 */ /* 0x010fe200078e00ff */
[----:B------:R-:W-:-:S03]  /*2250*/  ISETP.NE.AND P0, PT, R4, 0x1, PT ;  /* 0x000000010400780c */ /* 0x000fc60003f05270 */
[----:B------:R-:W-:-:S03]  /*2260*/  IMAD.HI.U32 R5, R9, R5, RZ ;  /* 0x0000000509057227 */ /* 0x000fc600078e00ff */
[----:B------:R-:W4:Y:S01]  /*2270*/  LDC.64 R2, c[0x0][0xb28] ;  /* 0x0002ca00ff027b82 */ /* 0x000f220000000a00 */
[----:B-1----:R-:W-:-:S04]  /*2280*/  IMAD.HI.U32 R20, R8, R6, RZ ;  /* 0x0000000608147227 */ /* 0x002fc800078e00ff */
[----:B------:R-:W-:Y:S01]  /*2290*/  IMAD.HI.U32 R21, R10, R6, RZ ;  /* 0x000000060a157227 */ /* 0x000fe200078e00ff */
[----:B------:R-:W-:Y:S02]  /*22a0*/  SHF.R.U32.HI R20, RZ, R7, R20 ;  /* 0x00000007ff147219 */ /* 0x000fe40000011614 */
[-C--:B--2---:R-:W-:Y:S02]  /*22b0*/  SHF.R.U32.HI R19, RZ, R14.reuse, R19 ;  /* 0x0000000eff137219 */ /* 0x084fe40000011613 */
[----:B------:R-:W-:Y:S02]  /*22c0*/  SHF.R.U32.HI R5, RZ, R14, R5 ;  /* 0x0000000eff057219 */ /* 0x000fe40000011605 */
[----:B------:R-:W-:Y:S02]  /*22d0*/  SEL R19, R0, R19, !P0 ;  /* 0x0000001300137207 */ /* 0x000fe40004000000 */
[----:B------:R-:W-:Y:S02]  /*22e0*/  SHF.R.U32.HI R21, RZ, R7, R21 ;  /* 0x00000007ff157219 */ /* 0x000fe40000011615 */
[----:B---3--:R-:W-:-:S02]  /*22f0*/  ISETP.NE.AND P1, PT, R15, 0x1, PT ;  /* 0x000000010f00780c */ /* 0x008fc40003f25270 */
[----:B------:R-:W-:Y:S02]  /*2300*/  SEL R5, R9, R5, !P0 ;  /* 0x0000000509057207 */ /* 0x000fe40004000000 */
[----:B------:R-:W-:Y:S02]  /*2310*/  SEL R20, R8, R20, !P1 ;  /* 0x0000001408147207 */ /* 0x000fe40004800000 */
[----:B------:R-:W-:Y:S01]  /*2320*/  SEL R21, R10, R21, !P1 ;  /* 0x000000150a157207 */ /* 0x000fe20004800000 */
[----:B----4-:R-:W-:-:S04]  /*2330*/  IMAD.HI.U32 R18, R19, R2, RZ ;  /* 0x0000000213127227 */ /* 0x010fc800078e00ff */
        /* <DEDUP_REMOVED lines=10> */
[----:B------:R-:W-:-:S04]  /*23e0*/  @!P0 IMAD.HI.U32 R7, R21, R2, RZ ;  /* 0x0000000215078227 */ /* 0x000fc800078e00ff */
[----:B------:R-:W-:Y:S01]  /*23f0*/  IMAD.MOV R2, RZ, RZ, -R6 ;  /* 0x000000ffff027224 */ /* 0x000fe200078e0a06 */
[----:B------:R-:W-:Y:S02]  /*2400*/  @!P0 SHF.R.U32.HI R3, RZ, R3, R7 ;  /* 0x00000003ff038219 */ /* 0x000fe40000011607 */
[----:B------:R-:W-:Y:S01]  /*2410*/  IADD3 R7, PT, PT, -R5, RZ, RZ ;  /* 0x000000ff05077210 */ /* 0x000fe20007ffe1ff */
[----:B------:R-:W-:Y:S01]  /*2420*/  IMAD R2, R40, R2, R5 ;  /* 0x0000000228027224 */ /* 0x000fe200078e0205 */
        /* <DEDUP_REMOVED lines=10> */
.L_x_34:
[----:B------:R-:W1:Y:S02]  /*24d0*/  LDCU UR8, c[0x0][0xb30] ;  /* 0x00016600ff0877ac */ /* 0x000e640008000800 */
[----:B-1----:R-:W-:-:S09]  /*24e0*/  UISETP.NE.AND UP0, UPT, UR8, 0x1, UPT ;  /* 0x000000010800788c */ /* 0x002fd2000bf05270 */
[----:B------:R-:W-:Y:S05]  /*24f0*/  BRA.U UP0, `(.L_x_35) ;  /* 0x0000000100407547 */ /* 0x000fea000b800000 */
[----:B------:R-:W1:Y:S08]  /*2500*/  LDC.64 R4, c[0x0][0xb10] ;  /* 0x0002c400ff047b82 */ /* 0x000e700000000a00 */
[----:B------:R-:W2:Y:S08]  /*2510*/  LDC.64 R2, c[0x0][0xb18] ;  /* 0x0002c600ff027b82 */ /* 0x000eb00000000a00 */
[----:B------:R-:W3:Y:S08]  /*2520*/  LDC R6, c[0x0][0xb20] ;  /* 0x0002c800ff067b82 */ /* 0x000ef00000000800 */
[----:B------:R-:W4:Y:S01]  /*2530*/  LDC R7, c[0x0][0xb0c] ;  /* 0x0002c300ff077b82 */ /* 0x000f220000000800 */
[----:B-1----:R-:W-:-:S05]  /*2540*/  IMAD.HI.U32 R4, R10, R4, RZ ;  /* 0x000000040a047227 */ /* 0x002fca00078e00ff */
[----:B------:R-:W-:Y:S01]  /*2550*/  SHF.R.U32.HI R4, RZ, R5, R4 ;  /* 0x00000005ff047219 */ /* 0x000fe20000011604 */
[----:B--2---:R-:W-:Y:S01]  /*2560*/  IMAD.HI.U32 R3, R9, R3, RZ ;  /* 0x0000000309037227 */ /* 0x004fe200078e00ff */
[----:B------:R-:W-:-:S04]  /*2570*/  ISETP.NE.AND P0, PT, R2, 0x1, PT ;  /* 0x000000010200780c */ /* 0x000fc80003f05270 */
[----:B---3--:R-:W-:-:S04]  /*2580*/  SHF.R.U32.HI R3, RZ, R6, R3 ;  /* 0x00000006ff037219 */ /* 0x008fc80000011603 */
[----:B------:R-:W-:Y:S02]  /*2590*/  SEL R3, R9, R3, !P0 ;  /* 0x0000000309037207 */ /* 0x000fe40004000000 */
[----:B----4-:R-:W-:-:S04]  /*25a0*/  ISETP.NE.AND P1, PT, R7, 0x1, PT ;  /* 0x000000010700780c */ /* 0x010fc80003f25270 */
[----:B------:R-:W-:-:S05]  /*25b0*/  SEL R4, R10, R4, !P1 ;  /* 0x000000040a047207 */ /* 0x000fca0004800000 */
[----:B------:R-:W-:Y:S02]  /*25c0*/  IMAD.IADD R5, R3, 0x1, -R4 ;  /* 0x0000000103057824 */ /* 0x000fe400078e0a04 */
[----:B------:R-:W-:Y:S02]  /*25d0*/  IMAD.IADD R3, R4, 0x1, -R3 ;  /* 0x0000000104037824 */ /* 0x000fe400078e0a03 */
[----:B------:R-:W-:Y:S02]  /*25e0*/  IMAD R10, R5, R7, R10 ;  /* 0x00000007050a7224 */ /* 0x000fe400078e020a */
[----:B------:R-:W-:-:S07]  /*25f0*/  IMAD R9, R3, R2, R9 ;  /* 0x0000000203097224 */ /* 0x000fce00078e0209 */
.L_x_35:
[----:B------:R-:W-:Y:S01]  /*2600*/  VIADD R16, R16, 0x1 ;  /* 0x0000000110107836 */ /* 0x000fe20000000000 */
[----:B------:R-:W-:Y:S01]  /*2610*/  PLOP3.LUT P1, PT, PT, PT, PT, 0x80, 0x8 ;  /* 0x000000000008781c */ /* 0x000fe20003f2f070 */
[----:B------:R-:W-:Y:S02]  /*2620*/  IMAD.IADD R15, R10, 0x1, R87 ;  /* 0x000000010a0f7824 */ /* 0x000fe400078e0257 */
[----:B------:R-:W-:Y:S01]  /*2630*/  IMAD.IADD R14, R9, 0x1, R86 ;  /* 0x00000001090e7824 */ /* 0x000fe200078e0256 */
[----:B------:R-:W-:-:S04]  /*2640*/  ISETP.NE.AND P0, PT, R16, 0x2, PT ;  /* 0x000000021000780c */ /* 0x000fc80003f05270 */
[----:B------:R-:W-:Y:S02]  /*2650*/  SEL R2, RZ, 0x1, P0 ;  /* 0x00000001ff027807 */ /* 0x000fe40000000000 */
[----:B------:R-:W-:Y:S02]  /*2660*/  SEL R16, R16, RZ, P0 ;  /* 0x000000ff10107207 */ /* 0x000fe40000000000 */
[----:B------:R-:W-:Y:S01]  /*2670*/  LOP3.LUT R13, R13, R2, RZ, 0x3c, !PT ;  /* 0x000000020d0d7212 */ /* 0x000fe200078e3cff */
[----:B------:R-:W-:Y:S06]  /*2680*/  @P2 BRA `(.L_x_36) ;  /* 0xfffffff000982947 */ /* 0x000fec000383ffff */
[----:B------:R-:W-:Y:S01]  /*2690*/  UIADD3 UR4, UPT, UPT, UR4, 0x108, URZ ;  /* 0x0000010804047890 */ /* 0x000fe2000fffe0ff */
[----:B------:R-:W-:-:S03]  /*26a0*/  SHF.L.U32 R2, R17, 0x1f, RZ ;  /* 0x0000001f11027819 */ /* 0x000fc600000006ff */
[----:B------:R-:W-:-:S09]  /*26b0*/  ULEA UR5, UR6, UR4, 0x3 ;  /* 0x0000000406057291 */ /* 0x000fd2000f8e18ff */
[----:B------:R-:W1:Y:S02]  /*26c0*/  SYNCS.PHASECHK.TRANS64.TRYWAIT P0, [UR5], R2 ;  /* 0x00000002ff0075a7 */ /* 0x000e640008001105 */
[----:B-1----:R-:W-:Y:S05]  /*26d0*/  @!P0 BRA `(.L_x_37) ;  /* 0x0000006000708947 */ /* 0x002fea0003800000 */
.L_x_150:
[----:B------:R-:W-:-:S04]  /*26e0*/  UIADD3 UR6, UPT, UPT, UR6, 0x1, URZ ;  /* 0x0000000106067890 */ /* 0x000fc8000fffe0ff */
[----:B------:R-:W-:-:S04]  /*26f0*/  UISETP.NE.AND UP0, UPT, UR6, 0x21, UPT ;  /* 0x000000210600788c */ /* 0x000fc8000bf05270 */
[----:B------:R-:W-:Y:S02]  /*2700*/  USEL UR7, URZ, 0x1, UP0 ;  /* 0x00000001ff077887 */ /* 0x000fe40008000000 */
[----:B------:R-:W-:-:S04]  /*2710*/  USEL UR6, UR6, URZ, UP0 ;  /* 0x000000ff06067287 */ /* 0x000fc80008000000 */
[----:B------:R-:W-:Y:S01]  /*2720*/  ULEA UR5, UR6, UR4, 0x3 ;  /* 0x0000000406057291 */ /* 0x000fe2000f8e18ff */
[----:B-1----:R-:W-:-:S04]  /*2730*/  LOP3.LUT R2, R17, UR7, RZ, 0x3c, !PT ;  /* 0x0000000711027c12 */ /* 0x002fc8000f8e3cff */
[----:B------:R-:W-:-:S04]  /*2740*/  SHF.L.U32 R3, R2, 0x1f, RZ ;  /* 0x0000001f02037819 */ /* 0x000fc800000006ff */
[----:B------:R-:W1:Y:S02]  /*2750*/  SYNCS.PHASECHK.TRANS64.TRYWAIT P0, [UR5], R3 ;  /* 0x00000003ff0075a7 */ /* 0x000e640008001105 */
[----:B-1----:R-:W-:Y:S05]  /*2760*/  @!P0 BRA `(.L_x_38) ;  /* 0x0000006000648947 */ /* 0x002fea0003800000 */
.L_x_152:
[----:B------:R-:W-:-:S04]  /*2770*/  UIADD3 UR6, UPT, UPT, UR6, 0x1, URZ ;  /* 0x0000000106067890 */ /* 0x000fc8000fffe0ff */
[----:B------:R-:W-:-:S04]  /*2780*/  UISETP.NE.AND UP0, UPT, UR6, 0x21, UPT ;  /* 0x000000210600788c */ /* 0x000fc8000bf05270 */
[----:B------:R-:W-:Y:S02]  /*2790*/  USEL UR7, URZ, 0x1, UP0 ;  /* 0x00000001ff077887 */ /* 0x000fe40008000000 */
[----:B------:R-:W-:-:S04]  /*27a0*/  USEL UR6, UR6, URZ, UP0 ;  /* 0x000000ff06067287 */ /* 0x000fc80008000000 */
[----:B------:R-:W-:Y:S01]  /*27b0*/  ULEA UR5, UR6, UR4, 0x3 ;  /* 0x0000000406057291 */ /* 0x000fe2000f8e18ff */
[----:B------:R-:W-:-:S04]  /*27c0*/  LOP3.LUT R2, R2, UR7, RZ, 0x3c, !PT ;  /* 0x0000000702027c12 */ /* 0x000fc8000f8e3cff */
[----:B-1----:R-:W-:-:S04]  /*27d0*/  SHF.L.U32 R3, R2, 0x1f, RZ ;  /* 0x0000001f02037819 */ /* 0x002fc800000006ff */
[----:B------:R-:W1:Y:S02]  /*27e0*/  SYNCS.PHASECHK.TRANS64.TRYWAIT P0, [UR5], R3 ;  /* 0x00000003ff0075a7 */ /* 0x000e640008001105 */
[----:B-1----:R-:W-:Y:S05]  /*27f0*/  @!P0 BRA `(.L_x_39) ;  /* 0x0000006000588947 */ /* 0x002fea0003800000 */
.L_x_154:
        /* <DEDUP_REMOVED lines=9> */
.L_x_156:
        /* <DEDUP_REMOVED lines=9> */
.L_x_158:
        /* <DEDUP_REMOVED lines=9> */
.L_x_160:
        /* <DEDUP_REMOVED lines=9> */
.L_x_162:
        /* <DEDUP_REMOVED lines=9> */
.L_x_164:
        /* <DEDUP_REMOVED lines=9> */
.L_x_166:
        /* <DEDUP_REMOVED lines=9> */
.L_x_168:
        /* <DEDUP_REMOVED lines=9> */
.L_x_170:
        /* <DEDUP_REMOVED lines=9> */
.L_x_172:
        /* <DEDUP_REMOVED lines=9> */
.L_x_174:
        /* <DEDUP_REMOVED lines=9> */
.L_x_176:
        /* <DEDUP_REMOVED lines=9> */
.L_x_178:
        /* <DEDUP_REMOVED lines=9> */
.L_x_180:
        /* <DEDUP_REMOVED lines=9> */
.L_x_182:
        /* <DEDUP_REMOVED lines=9> */
.L_x_184:
        /* <DEDUP_REMOVED lines=9> */
.L_x_186:
        /* <DEDUP_REMOVED lines=9> */
.L_x_188:
        /* <DEDUP_REMOVED lines=9> */
.L_x_190:
        /* <DEDUP_REMOVED lines=9> */
.L_x_192:
        /* <DEDUP_REMOVED lines=9> */
.L_x_194:
        /* <DEDUP_REMOVED lines=9> */
.L_x_196:
        /* <DEDUP_REMOVED lines=9> */
.L_x_198:
        /* <DEDUP_REMOVED lines=9> */
.L_x_200:
        /* <DEDUP_REMOVED lines=9> */
.L_x_202:
        /* <DEDUP_REMOVED lines=9> */
.L_x_204:
        /* <DEDUP_REMOVED lines=9> */
.L_x_206:
        /* <DEDUP_REMOVED lines=9> */
.L_x_208:
        /* <DEDUP_REMOVED lines=9> */
.L_x_210:
        /* <DEDUP_REMOVED lines=9> */
.L_x_212:
[----:B------:R-:W-:-:S04]  /*3850*/  UIADD3 UR6, UPT, UPT, UR6, 0x1, URZ ;  /* 0x0000000106067890 */ /* 0x000fc8000fffe0ff */
[----:B------:R-:W-:-:S04]  /*3860*/  UISETP.NE.AND UP0, UPT, UR6, 0x21, UPT ;  /* 0x000000210600788c */ /* 0x000fc8000bf05270 */
[----:B------:R-:W-:Y:S02]  /*3870*/  USEL UR5, URZ, 0x1, UP0 ;  /* 0x00000001ff057887 */ /* 0x000fe40008000000 */
[----:B------:R-:W-:-:S04]  /*3880*/  USEL UR6, UR6, URZ, UP0 ;  /* 0x000000ff06067287 */ /* 0x000fc80008000000 */
[----:B------:R-:W-:Y:S01]  /*3890*/  ULEA UR6, UR6, UR4, 0x3 ;  /* 0x0000000406067291 */ /* 0x000fe2000f8e18ff */
[----:B------:R-:W-:-:S04]  /*38a0*/  LOP3.LUT R2, R2, UR5, RZ, 0x3c, !PT ;  /* 0x0000000502027c12 */ /* 0x000fc8000f8e3cff */
[----:B------:R-:W-:Y:S01]  /*38b0*/  SHF.L.U32 R2, R2, 0x1f, RZ ;  /* 0x0000001f02027819 */ /* 0x000fe200000006ff */
[----:B-1--4-:R-:W-:-:S07]  /*38c0*/  IMAD.U32 R0, RZ, RZ, UR6 ;  /* 0x00000006ff007e24 */ /* 0x012fce000f8e00ff */
.L_x_69:
[----:B-1----:R1:W2:Y:S02]  /*38d0*/  SYNCS.PHASECHK.TRANS64.TRYWAIT P0, [R0+URZ], R2 ;  /* 0x00000002000075a7 */ /* 0x0022a400080011ff */
[----:B--2---:R-:W-:Y:S05]  /*38e0*/  @!P0 NANOSLEEP.SYNCS 0x989680 ;  /* 0x009896800000895d */ /* 0x004fea0003900000 */
[----:B------:R-:W2:Y:S02]  /*38f0*/  @!P0 SYNCS.PHASECHK.TRANS64 P0, [R0+URZ], R2 ;  /* 0x00000002000085a7 */ /* 0x000ea400080010ff */
[----:B--2---:R-:W-:Y:S05]  /*3900*/  @P0 EXIT ;  /* 0x000000000000094d */ /* 0x004fea0003800000 */
[----:B------:R-:W-:Y:S05]  /*3910*/  BRA `(.L_x_69) ;  /* 0xfffffffc00ec7947 */ /* 0x000fea000383ffff */
.L_x_18:
[----:B------:R-:W-:-:S04]  /*3920*/  UISETP.NE.AND UP1, UPT, UR37, URZ, UPT ;  /* 0x000000ff2500728c */ /* 0x000fc8000bf25270 */
[----:B------:R-:W-:-:S09]  /*3930*/  UISETP.NE.OR UP1, UPT, UR8, 0x1, UP1 ;  /* 0x000000010800788c */ /* 0x000fd20008f25670 */
[----:B------:R-:W-:Y:S05]  /*3940*/  BRA.U UP1, `(.L_x_70) ;  /* 0x0000000501487547 */ /* 0x000fea000b800000 */
[----:B------:R-:W-:Y:S01]  /*3950*/  ISETP.NE.AND P2, PT, R2, RZ, PT ;  /* 0x000000ff0200720c */ /* 0x000fe20003f45270 */
[----:B------:R-:W-:Y:S01]  /*3960*/  IMAD.MOV.U32 R12, RZ, RZ, 0x1 ;  /* 0x00000001ff0c7424 */ /* 0x000fe200078e00ff */
[----:B------:R-:W-:Y:S02]  /*3970*/  CS2R R10, SRZ ;  /* 0x00000000000a7805 */ /* 0x000fe4000001ff00 */
[----:B------:R-:W-:Y:S01]  /*3980*/  CS2R R8, SRZ ;  /* 0x0000000000087805 */ /* 0x000fe2000001ff00 */
[----:B------:R-:W-:Y:S01]  /*3990*/  UMOV UR4, 0x400 ;  /* 0x0000040000047882 */ /* 0x000fe20000000000 */
[----:B------:R-:W-:Y:S01]  /*39a0*/  UMOV UR6, URZ ;  /* 0x000000ff00067c82 */ /* 0x000fe20008000000 */
[----:B------:R-:W-:-:S12]  /*39b0*/  ULEA UR37, UR37, UR4, 0x18 ;  /* 0x0000000425257291 */ /* 0x000fd8000f8ec0ff */
.L_x_74:
[----:B------:R-:W-:Y:S02]  /*39c0*/  LEA R0, R8, UR37, 0x3 ;  /* 0x0000002508007c11 */ /* 0x000fe4000f8e18ff */
[----:B------:R-:W-:-:S03]  /*39d0*/  SHF.L.U32 R4, R9, 0x1f, RZ ;  /* 0x0000001f09047819 */ /* 0x000fc600000006ff */
[----:B------:R-:W-:Y:S01]  /*39e0*/  VIADD R5, R0, 0x2c0 ;  /* 0x000002c000057836 */ /* 0x000fe20000000000 */
[----:B------:R-:W1:Y:S02]  /*39f0*/  SYNCS.PHASECHK.TRANS64.TRYWAIT P0, [R0+URZ+0x2b0], R4 ;  /* 0x0002b004000075a7 */ /* 0x000e6400080011ff */
[----:B-1----:R-:W-:Y:S05]  /*3a00*/  @!P0 BRA `(.L_x_71) ;  /* 0x0000005800a48947 */ /* 0x002fea0003800000 */
.L_x_213:
[----:B------:R-:W-:Y:S01]  /*3a10*/  ULEA UR5, UR6, UR37, 0x3 ;  /* 0x0000002506057291 */ /* 0x000fe2000f8e18ff */
[----:B-1----:R-:W-:Y:S01]  /*3a20*/  PRMT R0, RZ, 0x654, R5 ;  /* 0x00000654ff007816 */ /* 0x002fe20000000005 */
[----:B------:R-:W-:Y:S01]  /*3a30*/  @!P2 IMAD.MOV.U32 R4, RZ, RZ, 0x10 ;  /* 0x00000010ff04a424 */ /* 0x000fe200078e00ff */
[----:B------:R-:W-:Y:S01]  /*3a40*/  SHF.L.U32 R5, R12, 0x1f, RZ ;  /* 0x0000001f0c057819 */ /* 0x000fe200000006ff */
[----:B------:R-:W-:Y:S01]  /*3a50*/  UIADD3 UR4, UPT, UPT, UR5, 0x250, URZ ;  /* 0x0000025005047890 */ /* 0x000fe2000fffe0ff */
[----:B------:R1:W-:Y:S05]  /*3a60*/  SYNCS.ARRIVE.TRANS64.RED.A1T0 RZ, [R0+URZ], RZ ;  /* 0x000000ff00ff79a7 */ /* 0x0003ea00081004ff */
[----:B------:R-:W-:Y:S01]  /*3a70*/  IMAD.U32 R6, RZ, RZ, UR4 ;  /* 0x00000004ff067e24 */ /* 0x000fe2000f8e00ff */
[----:B------:R-:W2:Y:S04]  /*3a80*/  SYNCS.PHASECHK.TRANS64.TRYWAIT P0, [UR5+0x260], R5 ;  /* 0x00026005ff0075a7 */ /* 0x000ea80008001105 */
[----:B------:R-:W-:Y:S01]  /*3a90*/  PRMT R6, R2, 0x654, R6 ;  /* 0x0000065402067816 */ /* 0x000fe20000000006 */
[----:B-12---:R-:W-:Y:S06]  /*3aa0*/  @!P0 BRA `(.L_x_72) ;  /* 0x0000005800908947 */ /* 0x006fec0003800000 */
.L_x_215:
[----:B------:R-:W-:Y:S01]  /*3ab0*/  ULEA UR4, UR6, UR37, 0x4 ;  /* 0x0000002506047291 */ /* 0x000fe2000f8e20ff */
[----:B------:R-:W-:Y:S01]  /*3ac0*/  SEL R3, R6, R3, !P2 ;  /* 0x0000000306037207 */ /* 0x000fe20005000000 */
[----:B------:R-:W-:Y:S01]  /*3ad0*/  UIADD3 UR5, UPT, UPT, UR5, 0x250, URZ ;  /* 0x0000025005057890 */ /* 0x000fe2000fffe0ff */
[----:B-1----:R-:W-:Y:S01]  /*3ae0*/  LEA R0, R11, UR37, 0x3 ;  /* 0x000000250b007c11 */ /* 0x002fe2000f8e18ff */
[----:B------:R-:W-:Y:S01]  /*3af0*/  UIADD3 UR4, UPT, UPT, UR4, 0x2e0, URZ ;  /* 0x000002e004047890 */ /* 0x000fe2000fffe0ff */
[----:B------:R1:W-:Y:S01]  /*3b00*/  @!P2 SYNCS.ARRIVE.TRANS64.RED RZ, [R3+URZ], R4 ;  /* 0x0000000403ffa9a7 */ /* 0x0003e200080004ff */
[----:B------:R-:W-:Y:S01]  /*3b10*/  UIADD3 UR6, UPT, UPT, UR6, 0x1, URZ ;  /* 0x0000000106067890 */ /* 0x000fe2000fffe0ff */
[----:B------:R-:W-:-:S03]  /*3b20*/  VIADD R8, R8, 0x1 ;  /* 0x0000000108087836 */ /* 0x000fc60000000000 */
[----:B------:R-:W-:Y:S02]  /*3b30*/  UISETP.NE.AND UP0, UPT, UR6, 0x2, UPT ;  /* 0x000000020600788c */ /* 0x000fe4000bf05270 */
[----:B------:R-:W-:Y:S01]  /*3b40*/  ISETP.NE.AND P0, PT, R8, 0x2, PT ;  /* 0x000000020800780c */ /* 0x000fe20003f05270 */
[----:B------:R-:W-:Y:S06]  /*3b50*/  UGETNEXTWORKID.BROADCAST [UR4], [UR5] ;  /* 0x00000000040073ca */ /* 0x000fec0008000100 */
[----:B------:R-:W-:Y:S02]  /*3b60*/  USEL UR4, URZ, 0x1, UP0 ;  /* 0x00000001ff047887 */ /* 0x000fe40008000000 */
[----:B------:R-:W-:-:S04]  /*3b70*/  USEL UR6, UR6, URZ, UP0 ;  /* 0x000000ff06067287 */ /* 0x000fc80008000000 */
[----:B------:R-:W-:Y:S02]  /*3b80*/  LOP3.LUT R12, R12, UR4, RZ, 0x3c, !PT ;  /* 0x000000040c0c7c12 */ /* 0x000fe4000f8e3cff */
[----:B-1----:R-:W-:-:S04]  /*3b90*/  SHF.L.U32 R4, R10, 0x1f, RZ ;  /* 0x0000001f0a047819 */ /* 0x002fc800000006ff */
[----:B------:R-:W1:Y:S02]  /*3ba0*/  SYNCS.PHASECHK.TRANS64.TRYWAIT P1, [R0+URZ+0x250], R4 ;  /* 0x00025004000075a7 */ /* 0x000e6400080211ff */
[----:B-1----:R-:W-:Y:S05]  /*3bb0*/  @!P1 BRA `(.L_x_73) ;  /* 0x0000005800649947 */ /* 0x002fea0003800000 */
.L_x_216:
[C---:B-1----:R-:W-:Y:S01]  /*3bc0*/  LEA R4, R11.reuse, UR37, 0x4 ;  /* 0x000000250b047c11 */ /* 0x042fe2000f8e20ff */
[----:B------:R-:W-:Y:S01]  /*3bd0*/  VIADD R0, R0, 0x260 ;  /* 0x0000026000007836 */ /* 0x000fe20000000000 */
[----:B------:R-:W-:Y:S01]  /*3be0*/  SEL R8, R8, RZ, P0 ;  /* 0x000000ff08087207 */ /* 0x000fe20000000000 */
[----:B------:R-:W-:-:S03]  /*3bf0*/  VIADD R11, R11, 0x1 ;  /* 0x000000010b0b7836 */ /* 0x000fc60000000000 */
[----:B------:R-:W1:Y:S01]  /*3c00*/  LDS.128 R4, [R4+0x2e0] ;  /* 0x0002e00004047984 */ /* 0x000e620000000c00 */
[----:B------:R-:W-:Y:S02]  /*3c10*/  PRMT R0, RZ, 0x654, R0 ;  /* 0x00000654ff007816 */ /* 0x000fe40000000000 */
[C---:B------:R-:W-:Y:S01]  /*3c20*/  ISETP.NE.AND P1, PT, R11.reuse, 0x2, PT ;  /* 0x000000020b00780c */ /* 0x040fe20003f25270 */
[----:B------:R-:W-:Y:S01]  /*3c30*/  @!PT LDS RZ, [RZ] ;  /* 0x00000000fffff984 */ /* 0x000fe20000000800 */
[----:B------:R-:W-:Y:S01]  /*3c40*/  @!PT LDS RZ, [RZ] ;  /* 0x00000000fffff984 */ /* 0x000fe20000000800 */
[----:B------:R-:W-:Y:S01]  /*3c50*/  @!PT LDS RZ, [RZ] ;  /* 0x00000000fffff984 */ /* 0x000fe20000000800 */
[----:B------:R-:W-:Y:S01]  /*3c60*/  @!PT LDS RZ, [RZ] ;  /* 0x00000000fffff984 */ /* 0x000fe20000000800 */
[----:B------:R2:W-:Y:S06]  /*3c70*/  MEMBAR.ALL.CTA ;  /* 0x0000000000007992 */ /* 0x0005ec0000008000 */
[----:B--2---:R-:W2:Y:S01]  /*3c80*/  FENCE.VIEW.ASYNC.S ;  /* 0x00000000000073c6 */ /* 0x004ea20000000000 */
[----:B------:R-:W-:Y:S01]  /*3c90*/  SEL R11, R11, RZ, P1 ;  /* 0x000000ff0b0b7207 */ /* 0x000fe20000800000 */
[----:B--2---:R2:W-:Y:S01]  /*3ca0*/  SYNCS.ARRIVE.TRANS64.RED.A1T0 RZ, [R0+URZ], RZ ;  /* 0x000000ff00ff79a7 */ /* 0x0045e200081004ff */
[----:B-1----:R-:W-:-:S02]  /*3cb0*/  LOP3.LUT P3, RZ, R6, 0x1, RZ, 0xc0, !PT ;  /* 0x0000000106ff7812 */ /* 0x002fc4000786c0ff */
[----:B------:R-:W-:-:S04]  /*3cc0*/  SEL R4, RZ, 0x1, P1 ;  /* 0x00000001ff047807 */ /* 0x000fc80000800000 */
[----:B------:R-:W-:Y:S02]  /*3cd0*/  LOP3.LUT R10, R10, R4, RZ, 0x3c, !PT ;  /* 0x000000040a0a7212 */ /* 0x000fe400078e3cff */
[----:B--2---:R-:W-:-:S04]  /*3ce0*/  SEL R0, RZ, 0x1, P0 ;  /* 0x00000001ff007807 */ /* 0x004fc80000000000 */
[----:B------:R-:W-:Y:S01]  /*3cf0*/  LOP3.LUT R9, R9, R0, RZ, 0x3c, !PT ;  /* 0x0000000009097212 */ /* 0x000fe200078e3cff */
[----:B------:R-:W-:Y:S06]  /*3d00*/  @P3 BRA `(.L_x_74) ;  /* 0xfffffffc002c3947 */ /* 0x000fec000383ffff */
[----:B------:R-:W-:Y:S01]  /*3d10*/  ULEA UR5, UR6, UR37, 0x3 ;  /* 0x0000002506057291 */ /* 0x000fe2000f8e18ff */
[----:B------:R-:W-:-:S08]  /*3d20*/  SHF.L.U32 R2, R12, 0x1f, RZ ;  /* 0x0000001f0c027819 */ /* 0x000fd000000006ff */
[----:B------:R-:W1:Y:S02]  /*3d30*/  SYNCS.PHASECHK.TRANS64 P0, [UR5+0x260], R2 ;  /* 0x00026002ff0075a7 */ /* 0x000e640008001005 */
[----:B-1----:R-:W-:Y:S05]  /*3d40*/  @P0 BRA `(.L_x_75) ;  /* 0x0000000000080947 */ /* 0x002fea0003800000 */
[----:B------:R-:W1:Y:S02]  /*3d50*/  SYNCS.PHASECHK.TRANS64.TRYWAIT P0, [UR5+0x260], R2 ;  /* 0x00026002ff0075a7 */ /* 0x000e640008001105 */
[----:B-1----:R-:W-:Y:S05]  /*3d60*/  @!P0 BRA `(.L_x_76) ;  /* 0x00000058000c8947 */ /* 0x002fea0003800000 */
.L_x_75:
[----:B------:R-:W-:-:S04]  /*3d70*/  UIADD3 UR4, UPT, UPT, UR6, 0x1, URZ ;  /* 0x0000000106047890 */ /* 0x000fc8000fffe0ff */
[----:B------:R-:W-:-:S04]  /*3d80*/  UISETP.NE.AND UP0, UPT, UR4, 0x2, UPT ;  /* 0x000000020400788c */ /* 0x000fc8000bf05270 */
[----:B------:R-:W-:Y:S02]  /*3d90*/  USEL UR7, URZ, 0x1, UP0 ;  /* 0x00000001ff077887 */ /* 0x000fe40008000000 */
[----:B------:R-:W-:-:S04]  /*3da0*/  USEL UR4, UR4, URZ, UP0 ;  /* 0x000000ff04047287 */ /* 0x000fc80008000000 */
[----:B------:R-:W-:Y:S01]  /*3db0*/  ULEA UR4, UR4, UR37, 0x3 ;  /* 0x0000002504047291 */ /* 0x000fe2000f8e18ff */
[----:B-1----:R-:W-:-:S04]  /*3dc0*/  LOP3.LUT R2, R12, UR7, RZ, 0x3c, !PT ;  /* 0x000000070c027c12 */ /* 0x002fc8000f8e3cff */
[----:B------:R-:W-:-:S04]  /*3dd0*/  SHF.L.U32 R0, R2, 0x1f, RZ ;  /* 0x0000001f02007819 */ /* 0x000fc800000006ff */
[----:B------:R-:W1:Y:S02]  /*3de0*/  SYNCS.PHASECHK.TRANS64 P0, [UR4+0x260], R0 ;  /* 0x00026000ff0075a7 */ /* 0x000e640008001004 */
[----:B-1----:R-:W-:Y:S05]  /*3df0*/  @P0 EXIT ;  /* 0x000000000000094d */ /* 0x002fea0003800000 */
[----:B------:R-:W-:Y:S02]  /*3e00*/  SHF.L.U32 R2, R2, 0x1f, RZ ;  /* 0x0000001f02027819 */ /* 0x000fe400000006ff */
[----:B------:R-:W-:-:S07]  /*3e10*/  MOV R0, UR4 ;  /* 0x0000000400007c02 */ /* 0x000fce0008000f00 */
.L_x_77:
[----:B-1----:R1:W2:Y:S02]  /*3e20*/  SYNCS.PHASECHK.TRANS64.TRYWAIT P0, [R0+URZ+0x260], R2 ;  /* 0x00026002000075a7 */ /* 0x0022a400080011ff */
[----:B--2---:R-:W-:Y:S05]  /*3e30*/  @!P0 NANOSLEEP.SYNCS 0x989680 ;  /* 0x009896800000895d */ /* 0x004fea0003900000 */
[----:B------:R-:W2:Y:S02]  /*3e40*/  @!P0 SYNCS.PHASECHK.TRANS64 P0, [R0+URZ+0x260], R2 ;  /* 0x00026002000085a7 */ /* 0x000ea400080010ff */
[----:B--2---:R-:W-:Y:S05]  /*3e50*/  @P0 EXIT ;  /* 0x000000000000094d */ /* 0x004fea0003800000 */
[----:B------:R-:W-:Y:S05]  /*3e60*/  BRA `(.L_x_77) ;  /* 0xfffffffc00ec7947 */ /* 0x000fea000383ffff */
.L_x_70:
[----:B------:R-:W-:-:S09]  /*3e70*/  UISETP.NE.AND UP1, UPT, UR8, URZ, UPT ;  /* 0x000000ff0800728c */ /* 0x000fd2000bf25270 */
[----:B------:R-:W-:Y:S05]  /*3e80*/  BRA.U UP1, `(.L_x_78) ;  /* 0x0000000d01607547 */ /* 0x000fea000b800000 */
[----:B------:R-:W-:Y:S01]  /*3e90*/  UMOV UR4, 0x40 ;  /* 0x0000004000047882 */ /* 0x000fe20000000000 */
[----:B------:R-:W-:Y:S01]  /*3ea0*/  NOP ;  /* 0x0000000000007918 */ /* 0x000fe20000000000 */
[----:B------:R-:W-:Y:S01]  /*3eb0*/  ULEA UR4, UR37, UR4, 0x18 ;  /* 0x0000000425047291 */ /* 0x000fe2000f8ec0ff */
[----:B------:R-:W-:Y:S02]  /*3ec0*/  UMOV UR5, 0x400 ;  /* 0x0000040000057882 */ /* 0x000fe40000000000 */
[----:B------:R-:W-:-:S06]  /*3ed0*/  ULEA UR37, UR37, UR5, 0x18 ;  /* 0x0000000525257291 */ /* 0x000fcc000f8ec0ff */
[----:B------:R-:W1:Y:S02]  /*3ee0*/  LDS.U8 R0, [UR4+0x1c] ;  /* 0x00001c04ff007984 */ /* 0x000e640008000000 */
[----:B-1----:R-:W-:-:S13]  /*3ef0*/  ISETP.NE.AND P0, PT, R0, RZ, PT ;  /* 0x000000ff0000720c */ /* 0x002fda0003f05270 */
[----:B------:R-:W-:Y:S05]  /*3f00*/  @P0 BRA `(.L_x_79) ;  /* 0x0000000000580947 */ /* 0x000fea0003800000 */
[----:B------:R-:W-:-:S13]  /*3f10*/  ELECT P0, URZ, PT ;  /* 0x0000000000ff782f */ /* 0x000fda0003800000 */
[----:B------:R-:W-:Y:S05]  /*3f20*/  @!P0 BRA `(.L_x_80) ;  /* 0x0000000000608947 */ /* 0x000fea0003800000 */
[----:B------:R-:W-:Y:S01]  /*3f30*/  UMOV UR5, 0x10 ;  /* 0x0000001000057882 */ /* 0x000fe20000000000 */
[----:B------:R-:W-:Y:S01]  /*3f40*/  HFMA2 R0, -RZ, RZ, 0, 5.9604644775390625e-08 ;  /* 0x00000001ff007431 */ /* 0x000fe200000001ff */
[----:B------:R-:W-:-:S03]  /*3f50*/  MOV R2, 0xffff ;  /* 0x0000ffff00027802 */ /* 0x000fc60000000f00 */
[----:B------:R-:W-:Y:S04]  /*3f60*/  DEPBAR.LE SB1, 0x36 ;  /* 0x00009d800000791a */ /* 0x000fe80000000000 */
[----:B------:R-:W1:Y:S02]  /*3f70*/  UTCATOMSWS.FIND_AND_SET.ALIGN UP0, UR5, UR5 ;  /* 0x00000005000575e3 */ /* 0x000e640008000800 */
[----:B-1----:R-:W-:Y:S01]  /*3f80*/  MOV R3, UR5 ;  /* 0x0000000500037c02 */ /* 0x002fe20008000f00 */
[----:B------:R-:W-:Y:S06]  /*3f90*/  BRA.U UP0, `(.L_x_81) ;  /* 0x0000000100187547 */ /* 0x000fec000b800000 */
.L_x_82:
[----:B------:R-:W-:Y:S05]  /*3fa0*/  NANOSLEEP 0x64 ;  /* 0x000000640000795d */ /* 0x000fea0003800000 */
[----:B------:R-:W-:-:S05]  /*3fb0*/  UMOV UR5, 0x10 ;  /* 0x0000001000057882 */ /* 0x000fca0000000000 */
[----:B------:R-:W-:Y:S04]  /*3fc0*/  DEPBAR.LE SB1, 0x36 ;  /* 0x00009d800000791a */ /* 0x000fe80000000000 */
[----:B------:R-:W1:Y:S02]  /*3fd0*/  UTCATOMSWS.FIND_AND_SET.ALIGN UP0, UR5, UR5 ;  /* 0x00000005000575e3 */ /* 0x000e640008000800 */
[----:B-1----:R-:W-:Y:S01]  /*3fe0*/  MOV R3, UR5 ;  /* 0x0000000500037c02 */ /* 0x002fe20008000f00 */
[----:B------:R-:W-:Y:S05]  /*3ff0*/  BRA.U !UP0, `(.L_x_82) ;  /* 0xfffffffd08e87547 */ /* 0x000fea000b83ffff */
.L_x_81:
[-C--:B------:R-:W-:Y:S02]  /*4000*/  SHF.L.U32 R2, R2, R3.reuse, RZ ;  /* 0x0000000302027219 */ /* 0x080fe400000006ff */
[----:B------:R-:W-:Y:S01]  /*4010*/  SHF.L.U32 R0, R0, R3, RZ ;  /* 0x0000000300007219 */ /* 0x000fe200000006ff */
[----:B------:R-:W-:Y:S02]  /*4020*/  IMAD.SHL.U32 R3, R3, 0x20, RZ ;  /* 0x0000002003037824 */ /* 0x000fe400078e00ff */
[----:B------:R1:W-:Y:S04]  /*4030*/  ATOMS.OR RZ, [UR4+0x14], R2 ;  /* 0x00001402ffff798c */ /* 0x0003e8000b000004 */
[----:B------:R1:W-:Y:S04]  /*4040*/  ATOMS.OR RZ, [UR4+0x18], R0 ;  /* 0x00001800ffff798c */ /* 0x0003e8000b000004 */
[----:B------:R1:W-:Y:S01]  /*4050*/  STS [UR37+0x300], R3 ;  /* 0x00030003ff007988 */ /* 0x0003e20008000825 */
[----:B------:R-:W-:Y:S05]  /*4060*/  BRA `(.L_x_80) ;  /* 0x0000000000107947 */ /* 0x000fea0003800000 */
.L_x_79:
[----:B------:R-:W-:Y:S02]  /*4070*/  MOV R0, 0xffffffff ;  /* 0xffffffff00007802 */ /* 0x000fe40000000f00 */
[----:B------:R-:W-:-:S03]  /*4080*/  MOV R2, 0x40b0 ;  /* 0x000040b000027802 */ /* 0x000fc60000000f00 */
[----:B------:R1:W-:Y:S04]  /*4090*/  STS [UR37+0x300], R0 ;  /* 0x00030000ff007988 */ /* 0x0003e80008000825 */
[----:B-1-3-5:R-:W-:Y:S05]  /*40a0*/  CALL.REL.NOINC `($__internal_1_$__cuda_sm10x_tcgen05_guardrail_trap_phase_invalid_during_alloc) ;  /* 0x0000005800e07944 */ /* 0x02afea0003c00000 */
.L_x_80:
[----:B------:R-:W-:Y:S05]  /*40b0*/  WARPSYNC.ALL ;  /* 0x0000000000007948 */ /* 0x000fea0003800000 */
[----:B------:R-:W2:Y:S01]  /*40c0*/  S2UR UR6, SR_CgaCtaId ;  /* 0x00000000000679c3 */ /* 0x000ea20000008800 */
[----:B------:R-:W-:Y:S01]  /*40d0*/  UMOV UR4, 0x400 ;  /* 0x0000040000047882 */ /* 0x000fe20000000000 */
[----:B------:R-:W-:-:S06]  /*40e0*/  NOP ;  /* 0x0000000000007918 */ /* 0x000fcc0000000000 */
[----:B------:R-:W-:Y:S06]  /*40f0*/  BAR.ARV 0x6, 0xa0 ;  /* 0x0182800000007b1d */ /* 0x000fec0000002000 */
[----:B------:R-:W4:Y:S01]  /*4100*/  LDCU UR7, c[0x0][0x38c] ;  /* 0x00007180ff0777ac */ /* 0x000f220008000800 */
[----:B------:R-:W-:Y:S01]  /*4110*/  IMAD.MOV.U32 R11, RZ, RZ, 0x1 ;  /* 0x00000001ff0b7424 */ /* 0x000fe200078e00ff */
[----:B------:R-:W-:Y:S01]  /*4120*/  CS2R R8, SRZ ;  /* 0x0000000000087805 */ /* 0x000fe2000001ff00 */
[----:B------:R-:W-:Y:S01]  /*4130*/  IMAD.MOV.U32 R10, RZ, RZ, RZ ;  /* 0x000000ffff0a7224 */ /* 0x000fe200078e00ff */
[----:B------:R-:W-:Y:S01]  /*4140*/  UMOV UR18, URZ ;  /* 0x000000ff00127c82 */ /* 0x000fe20008000000 */
[----:B------:R-:W-:Y:S01]  /*4150*/  UMOV UR17, URZ ;  /* 0x000000ff00117c82 */ /* 0x000fe20008000000 */
[----:B------:R-:W-:Y:S01]  /*4160*/  UMOV UR20, 0x0 ;  /* 0x0000000000147882 */ /* 0x000fe20000000000 */
[----:B------:R-:W-:Y:S01]  /*4170*/  UMOV UR21, 0x8100490 ;  /* 0x0810049000157882 */ /* 0x000fe20000000000 */
[----:B--2---:R-:W-:Y:S01]  /*4180*/  ULEA UR6, UR6, UR4, 0x18 ;  /* 0x0000000406067291 */ /* 0x004fe2000f8ec0ff */
[----:B------:R-:W2:Y:S03]  /*4190*/  LDCU UR4, c[0x0][0x38c] ;  /* 0x00007180ff0477ac */ /* 0x000ea60008000800 */
[----:B------:R-:W-:-:S02]  /*41a0*/  UIADD3 UR11, UPT, UPT, UR6, 0x6600, URZ ;  /* 0x00006600060b7890 */ /* 0x000fc4000fffe0ff */
[----:B----4-:R-:W-:-:S03]  /*41b0*/  UIADD3 UR7, UPT, UPT, UR7, 0xf, URZ ;  /* 0x0000000f07077890 */ /* 0x010fc6000fffe0ff */
[----:B-1----:R-:W1:Y:S01]  /*41c0*/  LDS R0, [UR6+0x300] ;  /* 0x00030006ff007984 */ /* 0x002e620008000800 */
[----:B------:R-:W-:Y:S02]  /*41d0*/  UIADD3 UR12, UPT, UPT, UR6, 0x27600, URZ ;  /* 0x00027600060c7890 */ /* 0x000fe4000fffe0ff */
[----:B------:R-:W-:Y:S02]  /*41e0*/  USHF.R.S32.HI UR5, URZ, 0x1f, UR7 ;  /* 0x0000001fff057899 */ /* 0x000fe40008011407 */
[----:B------:R-:W-:Y:S02]  /*41f0*/  USHF.R.U32.HI UR11, URZ, 0x4, UR11 ;  /* 0x00000004ff0b7899 */ /* 0x000fe4000801160b */
[----:B------:R-:W-:Y:S02]  /*4200*/  ULEA.HI UR5, UR5, UR7, URZ, 0x4 ;  /* 0x0000000705057291 */ /* 0x000fe4000f8f20ff */
[----:B------:R-:W-:Y:S02]  /*4210*/  USHF.R.U32.HI UR12, URZ, 0x4, UR12 ;  /* 0x00000004ff0c7899 */ /* 0x000fe4000801160c */
[----:B------:R-:W-:-:S02]  /*4220*/  USHF.R.S32.HI UR5, URZ, 0x4, UR5 ;  /* 0x00000004ff057899 */ /* 0x000fc40008011405 */
[----:B------:R-:W-:Y:S02]  /*4230*/  ULOP3.LUT UR11, UR11, 0x3fff, URZ, 0xc0, !UPT ;  /* 0x00003fff0b0b7892 */ /* 0x000fe4000f8ec0ff */
[----:B------:R-:W-:Y:S02]  /*4240*/  UISETP.LT.AND UP0, UPT, UR5, 0x1, UPT ;  /* 0x000000010500788c */ /* 0x000fe4000bf01270 */
[----:B------:R-:W-:Y:S02]  /*4250*/  ULOP3.LUT UR12, UR12, 0x3fff, URZ, 0xc0, !UPT ;  /* 0x00003fff0c0c7892 */ /* 0x000fe4000f8ec0ff */
[----:B------:R-:W-:Y:S02]  /*4260*/  USEL UR10, UR5, 0x1, !UP0 ;  /* 0x00000001050a7887 */ /* 0x000fe4000c000000 */
[----:B------:R-:W-:Y:S02]  /*4270*/  ULOP3.LUT UR11, UR11, 0x10000, URZ, 0xfc, !UPT ;  /* 0x000100000b0b7892 */ /* 0x000fe4000f8efcff */
[----:B------:R-:W-:-:S02]  /*4280*/  ULOP3.LUT UR12, UR12, 0x10000, URZ, 0xfc, !UPT ;  /* 0x000100000c0c7892 */ /* 0x000fc4000f8efcff */
[----:B------:R-:W-:Y:S02]  /*4290*/  UIADD3 UR10, UPT, UPT, -UR10, URZ, URZ ;  /* 0x000000ff0a0a7290 */ /* 0x000fe4000fffe1ff */
[----:B--2---:R-:W-:Y:S01]  /*42a0*/  UISETP.GE.AND UP3, UPT, UR4, 0x1, UPT ;  /* 0x000000010400788c */ /* 0x004fe2000bf66270 */
[----:B-1----:R-:W-:-:S15]  /*42b0*/  R2UR UR19, R0 ;  /* 0x00000000001372ca */ /* 0x002fde00000e0000 */
.L_x_89:
[----:B------:R-:W-:Y:S02]  /*42c0*/  LEA R0, R10, UR6, 0x3 ;  /* 0x000000060a007c11 */ /* 0x000fe4000f8e18ff */
[----:B------:R-:W-:Y:S02]  /*42d0*/  SHF.L.U32 R2, R9, 0x1f, RZ ;  /* 0x0000001f09027819 */ /* 0x000fe400000006ff */
[----:B------:R-:W-:Y:S01]  /*42e0*/  PLOP3.LUT P0, PT, PT, PT, UP3, 0x80, 0x8 ;  /* 0x000000000008781c */ /* 0x000fe20003f0f038 */
[----:B------:R-:W-:Y:S01]  /*42f0*/  VIADD R3, R0, 0x260 ;  /* 0x0000026000037836 */ /* 0x000fe20000000000 */
[----:B-1----:R-:W1:Y:S02]  /*4300*/  SYNCS.PHASECHK.TRANS64.TRYWAIT P1, [R0+URZ+0x250], R2 ;  /* 0x00025002000075a7 */ /* 0x002e6400080211ff */
[----:B-1--4-:R-:W-:Y:S09]  /*4310*/  @!P1 BRA `(.L_x_83) ;  /* 0x0000005000b89947 */ /* 0x012ff20003800000 */
.L_x_218:
[----:B------:R-:W-:Y:S01]  /*4320*/  LEA R4, R10, UR6, 0x4 ;  /* 0x000000060a047c11 */ /* 0x000fe2000f8e20ff */
[----:B------:R-:W-:Y:S01]  /*4330*/  @UP3 ULEA UR4, UR17, UR6, 0x3 ;  /* 0x0000000611043291 */ /* 0x000fe2000f8e18ff */
[----:B------:R-:W-:Y:S01]  /*4340*/  PLOP3.LUT P2, PT, PT, PT, PT, 0x80, 0x8 ;  /* 0x000000000008781c */ /* 0x000fe20003f4f070 */
[----:B------:R-:W-:Y:S01]  /*4350*/  ULEA UR9, UR18, UR6, 0x3 ;  /* 0x0000000612097291 */ /* 0x000fe2000f8e18ff */
[----:B------:R-:W-:Y:S02]  /*4360*/  PRMT R3, RZ, 0x654, R3 ;  /* 0x00000654ff037816 */ /* 0x000fe40000000003 */
[----:B------:R-:W2:Y:S01]  /*4370*/  LDS.128 R4, [R4+0x2e0] ;  /* 0x0002e00004047984 */ /* 0x000ea20000000c00 */
[----:B-1----:R-:W-:Y:S02]  /*4380*/  @P0 SHF.L.U32 R2, R8, 0x1f, RZ ;  /* 0x0000001f08020819 */ /* 0x002fe400000006ff */
[----:B------:R-:W-:Y:S01]  /*4390*/  SHF.L.U32 R0, R11, 0x1f, RZ ;  /* 0x0000001f0b007819 */ /* 0x000fe200000006ff */
[----:B------:R-:W-:Y:S01]  /*43a0*/  @!PT LDS RZ, [RZ] ;  /* 0x00000000fffff984 */ /* 0x000fe20000000800 */
[----:B------:R-:W-:Y:S01]  /*43b0*/  @!PT LDS RZ, [RZ] ;  /* 0x00000000fffff984 */ /* 0x000fe20000000800 */
[----:B------:R-:W-:Y:S01]  /*43c0*/  @!PT LDS RZ, [RZ] ;  /* 0x00000000fffff984 */ /* 0x000fe20000000800 */
[----:B------:R-:W-:Y:S01]  /*43d0*/  @!PT LDS RZ, [RZ] ;  /* 0x00000000fffff984 */ /* 0x000fe20000000800 */
[----:B------:R1:W-:Y:S06]  /*43e0*/  MEMBAR.ALL.CTA ;  /* 0x0000000000007992 */ /* 0x0003ec0000008000 */
[----:B-1----:R-:W1:Y:S02]  /*43f0*/  FENCE.VIEW.ASYNC.S ;  /* 0x00000000000073c6 */ /* 0x002e640000000000 */
[----:B-1----:R1:W-:Y:S01]  /*4400*/  SYNCS.ARRIVE.TRANS64.RED.A1T0 RZ, [R3+URZ], RZ ;  /* 0x000000ff03ff79a7 */ /* 0x0023e200081004ff */
[----:B------:R1:W4:Y:S01]  /*4410*/  @P0 SYNCS.PHASECHK.TRANS64.TRYWAIT P2, [UR4], R2 ;  /* 0x00000002ff0005a7 */ /* 0x0003220008041104 */
[----:B--2---:R-:W-:Y:S01]  /*4420*/  LOP3.LUT P1, RZ, R6, 0x1, RZ, 0xc0, !PT ;  /* 0x0000000106ff7812 */ /* 0x004fe2000782c0ff */
[----:B------:R-:W2:Y:S02]  /*4430*/  SYNCS.PHASECHK.TRANS64.TRYWAIT P0, [UR9+0x290], R0 ;  /* 0x00029000ff0075a7 */ /* 0x000ea40008001109 */
[----:B-12-4-:R-:W-:Y:S10]  /*4440*/  @!P0 BRA `(.L_x_84) ;  /* 0x0000005000808947 */ /* 0x016ff40003800000 */
.L_x_220:
[----:B------:R-:W-:Y:S01]  /*4450*/  IADD3 R10, PT, PT, R10, 0x1, RZ ;  /* 0x000000010a0a7810 */ /* 0x000fe20007ffe0ff */
[----:B------:R-:W-:Y:S06]  /*4460*/  BRA.U !UP3, `(.L_x_85) ;  /* 0x000000010b887547 */ /* 0x000fec000b800000 */
[----:B------:R-:W-:Y:S02]  /*4470*/  ULEA UR8, UR18, UR19, 0x6 ;  /* 0x0000001312087291 */ /* 0x000fe4000f8e30ff */
[----:B------:R-:W-:Y:S01]  /*4480*/  UPLOP3.LUT UP4, UPT, UPT, UPT, UPT, 0x40, 0x4 ;  /* 0x000000000004789c */ /* 0x000fe20003f8e870 */
[----:B------:R-:W-:Y:S01]  /*4490*/  UMOV UR16, UR10 ;  /* 0x0000000a00107c82 */ /* 0x000fe20008000000 */
[----:B------:R-:W-:Y:S01]  /*44a0*/  UMOV UR15, UR5 ;  /* 0x00000005000f7c82 */ /* 0x000fe20008000000 */
[----:B------:R-:W-:-:S08]  /*44b0*/  UMOV UR14, UR17 ;  /* 0x00000011000e7c82 */ /* 0x000fd00008000000 */
.L_x_88:
[----:B------:R-:W-:Y:S02]  /*44c0*/  UIADD3 UR16, UPT, UPT, UR16, 0x1, URZ ;  /* 0x0000000110107890 */ /* 0x000fe4000fffe0ff */
[----:B--2---:R-:W-:Y:S02]  /*44d0*/  ULEA UR7, UR14, UR6, 0x3 ;  /* 0x000000060e077291 */ /* 0x004fe4000f8e18ff */
[----:B------:R-:W-:Y:S01]  /*44e0*/  UISETP.NE.AND UP0, UPT, UR16, URZ, UPT ;  /* 0x000000ff1000728c */ /* 0x000fe2000bf05270 */
[----:B----4-:R-:W-:Y:S10]  /*44f0*/  @P2 BRA `(.L_x_86) ;  /* 0x00000000000c2947 */ /* 0x010ff40003800000 */
[----:B-1----:R-:W-:Y:S04]  /*4500*/  SHF.L.U32 R2, R8, 0x1f, RZ ;  /* 0x0000001f08027819 */ /* 0x002fe800000006ff */
[----:B------:R-:W1:Y:S02]  /*4510*/  SYNCS.PHASECHK.TRANS64.TRYWAIT P0, [UR7], R2 ;  /* 0x00000002ff0075a7 */ /* 0x000e640008001107 */
[----:B-1----:R-:W-:Y:S05]  /*4520*/  @!P0 BRA `(.L_x_87) ;  /* 0x0000005000608947 */ /* 0x002fea0003800000 */
.L_x_86:
[----:B------:R-:W-:Y:S01]  /*4530*/  UISETP.NE.AND UP1, UPT, UR15, 0x1, UPT ;  /* 0x000000010f00788c */ /* 0x000fe2000bf25270 */
[----:B------:R-:W-:Y:S01]  /*4540*/  PLOP3.LUT P2, PT, PT, PT, PT, 0x80, 0x8 ;  /* 0x000000000008781c */ /* 0x000fe20003f4f070 */
[----:B------:R-:W-:Y:S02]  /*4550*/  UIADD3 UR17, UPT, UPT, UR14, 0x1, URZ ;  /* 0x000000010e117890 */ /* 0x000fe4000fffe0ff */
[----:B------:R-:W-:Y:S02]  /*4560*/  ULEA UR22, UR14, UR12, 0x7 ;  /* 0x0000000c0e167291 */ /* 0x000fe4000f8e38ff */
[----:B------:R-:W-:Y:S01]  /*4570*/  UISETP.NE.AND UP2, UPT, UR17, 0x21, UPT ;  /* 0x000000211100788c */ /* 0x000fe2000bf45270 */
[----:B------:R-:W-:Y:S01]  /*4580*/  PLOP3.LUT P0, PT, PT, PT, UP1, 0x80, 0x8 ;  /* 0x000000000008781c */ /* 0x000fe20003f0f018 */
[----:B------:R-:W-:Y:S02]  /*4590*/  ULEA UR24, UR14, UR11, 0x8 ;  /* 0x0000000b0e187291 */ /* 0x000fe4000f8e40ff */
[----:B------:R-:W-:Y:S02]  /*45a0*/  USEL UR13, URZ, 0x1, UP2 ;  /* 0x00000001ff0d7887 */ /* 0x000fe40009000000 */
[----:B------:R-:W-:Y:S02]  /*45b0*/  USEL UR17, UR17, URZ, UP2 ;  /* 0x000000ff11117287 */ /* 0x000fe40009000000 */
[----:B------:R-:W-:Y:S02]  /*45c0*/  UIADD3 UR7, UPT, UPT, UR7, 0x108, URZ ;  /* 0x0000010807077890 */ /* 0x000fe4000fffe0ff */
[----:B------:R-:W-:Y:S01]  /*45d0*/  @UP1 ULEA UR4, UR17, UR6, 0x3 ;  /* 0x0000000611041291 */ /* 0x000fe2000f8e18ff */
[----:B------:R-:W-:Y:S01]  /*45e0*/  LOP3.LUT R8, R8, UR13, RZ, 0x3c, !PT ;  /* 0x0000000d08087c12 */ /* 0x000fe2000f8e3cff */
[----:B------:R-:W-:Y:S01]  /*45f0*/  UMOV UR23, 0xc0004010 ;  /* 0xc000401000177882 */ /* 0x000fe20000000000 */
[----:B------:R-:W-:Y:S01]  /*4600*/  UMOV UR25, 0xc0004010 ;  /* 0xc000401000197882 */ /* 0x000fe20000000000 */
[----:B------:R-:W-:Y:S01]  /*4610*/  UIADD3 UR15, UPT, UPT, UR15, -0x1, URZ ;  /* 0xffffffff0f0f7890 */ /* 0x000fe2000fffe0ff */
[----:B-1----:R-:W-:Y:S01]  /*4620*/  @P0 SHF.L.U32 R0, R8, 0x1f, RZ ;  /* 0x0000001f08000819 */ /* 0x002fe200000006ff */
[----:B------:R-:W-:Y:S03]  /*4630*/  UMOV UR14, UR17 ;  /* 0x00000011000e7c82 */ /* 0x000fe60008000000 */
[----:B------:R2:W4:Y:S01]  /*4640*/  @P0 SYNCS.PHASECHK.TRANS64.TRYWAIT P2, [UR4], R0 ;  /* 0x00000000ff0005a7 */ /* 0x0005220008041104 */
[----:B------:R2:W-:Y:S01]  /*4650*/  UTCHMMA gdesc[UR24], gdesc[UR22], tmem[UR8], tmem[UR20], idesc[UR21], UP4 ;  /* 0x00ff1416180075ea */ /* 0x0005e2000a000008 */
[----:B------:R-:W-:Y:S01]  /*4660*/  UPLOP3.LUT UP4, UPT, UPT, UPT, UPT, 0x80, 0x8 ;  /* 0x000000000008789c */ /* 0x000fe20003f8f070 */
[----:B------:R2:W-:Y:S01]  /*4670*/  UTCBAR [UR7], URZ ;  /* 0x000000ff070073e9 */ /* 0x0005e200080000ff */
[----:B------:R-:W-:Y:S09]  /*4680*/  BRA.U UP0, `(.L_x_88) ;  /* 0xfffffffd008c7547 */ /* 0x000ff2000b83ffff */
.L_x_85:
[----:B------:R-:W-:Y:S01]  /*4690*/  UIADD3 UR18, UPT, UPT, UR18, 0x1, URZ ;  /* 0x0000000112127890 */ /* 0x000fe2000fffe0ff */
[C---:B------:R-:W-:Y:S01]  /*46a0*/  ISETP.NE.AND P0, PT, R10.reuse, 0x2, PT ;  /* 0x000000020a00780c */ /* 0x040fe20003f05270 */
[----:B------:R-:W-:Y:S02]  /*46b0*/  UIADD3 UR9, UPT, UPT, UR9, 0x270, URZ ;  /* 0x0000027009097890 */ /* 0x000fe4000fffe0ff */
[----:B------:R-:W-:Y:S01]  /*46c0*/  UISETP.NE.AND UP0, UPT, UR18, 0x4, UPT ;  /* 0x000000041200788c */ /* 0x000fe2000bf05270 */
[----:B-12---:R-:W-:Y:S02]  /*46d0*/  SEL R0, RZ, 0x1, P0 ;  /* 0x00000001ff007807 */ /* 0x006fe40000000000 */
[----:B------:R-:W-:Y:S01]  /*46e0*/  SEL R10, R10, RZ, P0 ;  /* 0x000000ff0a0a7207 */ /* 0x000fe20000000000 */
[----:B------:R-:W-:Y:S01]  /*46f0*/  USEL UR4, URZ, 0x1, UP0 ;  /* 0x00000001ff047887 */ /* 0x000fe20008000000 */
[----:B------:R-:W-:Y:S01]  /*4700*/  LOP3.LUT R9, R9, R0, RZ, 0x3c, !PT ;  /* 0x0000000009097212 */ /* 0x000fe200078e3cff */
[----:B------:R-:W-:Y:S01]  /*4710*/  USEL UR18, UR18, URZ, UP0 ;  /* 0x000000ff12127287 */ /* 0x000fe20008000000 */
[----:B------:R1:W-:Y:S03]  /*4720*/  UTCBAR [UR9], URZ ;  /* 0x000000ff090073e9 */ /* 0x0003e600080000ff */
[----:B------:R-:W-:Y:S01]  /*4730*/  LOP3.LUT R11, R11, UR4, RZ, 0x3c, !PT ;  /* 0x000000040b0b7c12 */ /* 0x000fe2000f8e3cff */
[----:B------:R-:W-:Y:S07]  /*4740*/  @P1 BRA `(.L_x_89) ;  /* 0xfffffff800dc1947 */ /* 0x000fee000383ffff */
[----:B------:R-:W2:Y:S01]  /*4750*/  S2UR UR4, SR_CgaCtaId ;  /* 0x00000000000479c3 */ /* 0x000ea20000008800 */
[----:B------:R-:W-:Y:S01]  /*4760*/  ELECT P0, URZ, PT ;  /* 0x0000000000ff782f */ /* 0x000fe20003800000 */
[----:B------:R-:W-:Y:S01]  /*4770*/  IMAD.MOV.U32 R0, RZ, RZ, 0x1 ;  /* 0x00000001ff007424 */ /* 0x000fe200078e00ff */
[----:B------:R-:W-:Y:S01]  /*4780*/  UIADD3 UR6, UPT, UPT, UR6, 0x290, URZ ;  /* 0x0000029006067890 */ /* 0x000fe2000fffe0ff */
[----:B------:R-:W-:Y:S01]  /*4790*/  SHF.L.U32 R2, R11, 0x1f, RZ ;  /* 0x0000001f0b027819 */ /* 0x000fe200000006ff */
[----:B------:R-:W-:-:S03]  /*47a0*/  UMOV UR5, 0x40 ;  /* 0x0000004000057882 */ /* 0x000fc60000000000 */
[----:B------:R-:W-:Y:S01]  /*47b0*/  UVIRTCOUNT.DEALLOC.SMPOOL 0x80 ;  /* 0x000000800000784c */ /* 0x000fe20000000000 */
[----:B--2---:R-:W-:Y:S02]  /*47c0*/  ULEA UR4, UR4, UR5, 0x18 ;  /* 0x0000000504047291 */ /* 0x004fe4000f8ec0ff */
[----:B------:R-:W-:-:S07]  /*47d0*/  ULEA UR5, UR18, UR6, 0x3 ;  /* 0x0000000612057291 */ /* 0x000fce000f8e18ff */
[----:B------:R2:W-:Y:S02]  /*47e0*/  @P0 STS.U8 [UR4+0x1c], R0 ;  /* 0x00001c00ff000988 */ /* 0x0005e40008000004 */
[----:B------:R-:W3:Y:S02]  /*47f0*/  SYNCS.PHASECHK.TRANS64.TRYWAIT P0, [UR5], R2 ;  /* 0x00000002ff0075a7 */ /* 0x000ee40008001105 */
[----:B--23--:R-:W-:Y:S05]  /*4800*/  @!P0 BRA `(.L_x_90) ;  /* 0x0000004c00c08947 */ /* 0x00cfea0003800000 */
.L_x_223:
[----:B------:R-:W-:-:S04]  /*4810*/  UIADD3 UR7, UPT, UPT, UR18, 0x1, URZ ;  /* 0x0000000112077890 */ /* 0x000fc8000fffe0ff */
[----:B------:R-:W-:-:S04]  /*4820*/  UISETP.NE.AND UP0, UPT, UR7, 0x4, UPT ;  /* 0x000000040700788c */ /* 0x000fc8000bf05270 */
[----:B------:R-:W-:Y:S02]  /*4830*/  USEL UR8, URZ, 0x1, UP0 ;  /* 0x00000001ff087887 */ /* 0x000fe40008000000 */
[----:B------:R-:W-:-:S04]  /*4840*/  USEL UR7, UR7, URZ, UP0 ;  /* 0x000000ff07077287 */ /* 0x000fc80008000000 */
[----:B------:R-:W-:Y:S01]  /*4850*/  ULEA UR5, UR7, UR6, 0x3 ;  /* 0x0000000607057291 */ /* 0x000fe2000f8e18ff */
[----:B--2---:R-:W-:-:S04]  /*4860*/  LOP3.LUT R2, R11, UR8, RZ, 0x3c, !PT ;  /* 0x000000080b027c12 */ /* 0x004fc8000f8e3cff */
[----:B------:R-:W-:-:S04]  /*4870*/  SHF.L.U32 R3, R2, 0x1f, RZ ;  /* 0x0000001f02037819 */ /* 0x000fc800000006ff */
[----:B------:R-:W2:Y:S02]  /*4880*/  SYNCS.PHASECHK.TRANS64.TRYWAIT P0, [UR5], R3 ;  /* 0x00000003ff0075a7 */ /* 0x000ea40008001105 */
[----:B--2---:R-:W-:Y:S05]  /*4890*/  @!P0 BRA `(.L_x_91) ;  /* 0x0000004c00b48947 */ /* 0x004fea0003800000 */
.L_x_225:
[----:B------:R-:W-:-:S04]  /*48a0*/  UIADD3 UR7, UPT, UPT, UR7, 0x1, URZ ;  /* 0x0000000107077890 */ /* 0x000fc8000fffe0ff */
[----:B------:R-:W-:-:S04]  /*48b0*/  UISETP.NE.AND UP0, UPT, UR7, 0x4, UPT ;  /* 0x000000040700788c */ /* 0x000fc8000bf05270 */
[----:B------:R-:W-:Y:S02]  /*48c0*/  USEL UR8, URZ, 0x1, UP0 ;  /* 0x00000001ff087887 */ /* 0x000fe40008000000 */
[----:B------:R-:W-:-:S04]  /*48d0*/  USEL UR7, UR7, URZ, UP0 ;  /* 0x000000ff07077287 */ /* 0x000fc80008000000 */
[----:B------:R-:W-:Y:S01]  /*48e0*/  ULEA UR5, UR7, UR6, 0x3 ;  /* 0x0000000607057291 */ /* 0x000fe2000f8e18ff */
[----:B------:R-:W-:-:S04]  /*48f0*/  LOP3.LUT R2, R2, UR8, RZ, 0x3c, !PT ;  /* 0x0000000802027c12 */ /* 0x000fc8000f8e3cff */
[----:B--2---:R-:W-:-:S04]  /*4900*/  SHF.L.U32 R3, R2, 0x1f, RZ ;  /* 0x0000001f02037819 */ /* 0x004fc800000006ff */
[----:B------:R-:W2:Y:S02]  /*4910*/  SYNCS.PHASECHK.TRANS64.TRYWAIT P0, [UR5], R3 ;  /* 0x00000003ff0075a7 */ /* 0x000ea40008001105 */
[----:B--2---:R-:W-:Y:S05]  /*4920*/  @!P0 BRA `(.L_x_92) ;  /* 0x0000004c00a88947 */ /* 0x004fea0003800000 */
.L_x_227:
[----:B------:R-:W-:-:S04]  /*4930*/  UIADD3 UR7, UPT, UPT, UR7, 0x1, URZ ;  /* 0x0000000107077890 */ /* 0x000fc8000fffe0ff */
[----:B------:R-:W-:-:S04]  /*4940*/  UISETP.NE.AND UP0, UPT, UR7, 0x4, UPT ;  /* 0x000000040700788c */ /* 0x000fc8000bf05270 */
[----:B------:R-:W-:Y:S02]  /*4950*/  USEL UR5, URZ, 0x1, UP0 ;  /* 0x00000001ff057887 */ /* 0x000fe40008000000 */
[----:B------:R-:W-:-:S04]  /*4960*/  USEL UR7, UR7, URZ, UP0 ;  /* 0x000000ff07077287 */ /* 0x000fc80008000000 */
[----:B------:R-:W-:Y:S01]  /*4970*/  ULEA UR7, UR7, UR6, 0x3 ;  /* 0x0000000607077291 */ /* 0x000fe2000f8e18ff */
[----:B------:R-:W-:-:S04]  /*4980*/  LOP3.LUT R2, R2, UR5, RZ, 0x3c, !PT ;  /* 0x0000000502027c12 */ /* 0x000fc8000f8e3cff */
[----:B------:R-:W-:-:S04]  /*4990*/  SHF.L.U32 R2, R2, 0x1f, RZ ;  /* 0x0000001f02027819 */ /* 0x000fc800000006ff */
[----:B------:R-:W3:Y:S02]  /*49a0*/  SYNCS.PHASECHK.TRANS64.TRYWAIT P0, [UR7], R2 ;  /* 0x00000002ff0075a7 */ /* 0x000ee40008001107 */
[----:B---3--:R-:W-:Y:S05]  /*49b0*/  @!P0 BRA `(.L_x_93) ;  /* 0x0000004c009c8947 */ /* 0x008fea0003800000 */
.L_x_229:
[----:B------:R-:W-:Y:S01]  /*49c0*/  NOP ;  /* 0x0000000000007918 */ /* 0x000fe20000000000 */
[----:B--2---:R-:W2:Y:S01]  /*49d0*/  LDS R0, [UR4+0x14] ;  /* 0x00001404ff007984 */ /* 0x004ea20008000800 */
[----:B------:R-:W-:Y:S01]  /*49e0*/  ULOP3.LUT UR6, UR19, 0xffff, URZ, 0xc0, !UPT ;  /* 0x0000ffff13067892 */ /* 0x000fe2000f8ec0ff */
[----:B------:R-:W-:Y:S01]  /*49f0*/  UMOV UR8, 0xffff ;  /* 0x0000ffff00087882 */ /* 0x000fe20000000000 */
[----:B------:R-:W-:Y:S02]  /*4a00*/  UMOV UR5, 0x1 ;  /* 0x0000000100057882 */ /* 0x000fe40000000000 */
[----:B------:R-:W-:-:S04]  /*4a10*/  USHF.R.U32.HI UR6, URZ, 0x5, UR6 ;  /* 0x00000005ff067899 */ /* 0x000fc80008011606 */
[----:B------:R-:W-:Y:S02]  /*4a20*/  USHF.L.U32 UR8, UR8, UR6, URZ ;  /* 0x0000000608087299 */ /* 0x000fe400080006ff */
[----:B------:R-:W-:-:S04]  /*4a30*/  USHF.L.U32 UR5, UR5, UR6, URZ ;  /* 0x0000000605057299 */ /* 0x000fc800080006ff */
[----:B--2---:R-:W-:-:S04]  /*4a40*/  LOP3.LUT R0, R0, UR8, RZ, 0xc0, !PT ;  /* 0x0000000800007c12 */ /* 0x004fc8000f8ec0ff */
[----:B------:R-:W-:-:S13]  /*4a50*/  ISETP.NE.AND P0, PT, R0, UR8, PT ;  /* 0x0000000800007c0c */ /* 0x000fda000bf05270 */
[----:B------:R-:W-:Y:S05]  /*4a60*/  @P0 BRA `(.L_x_94) ;  /* 0x0000000000580947 */ /* 0x000fea0003800000 */
[----:B------:R-:W2:Y:S02]  /*4a70*/  LDS R0, [UR4+0x18] ;  /* 0x00001804ff007984 */ /* 0x000ea40008000800 */
[----:B--2---:R-:W-:-:S04]  /*4a80*/  LOP3.LUT R0, R0, UR5, RZ, 0xc0, !PT ;  /* 0x0000000500007c12 */ /* 0x004fc8000f8ec0ff */
[----:B------:R-:W-:-:S13]  /*4a90*/  ISETP.NE.AND P0, PT, R0, UR5, PT ;  /* 0x0000000500007c0c */ /* 0x000fda000bf05270 */
[----:B------:R-:W-:Y:S05]  /*4aa0*/  @P0 BRA `(.L_x_95) ;  /* 0x00000000003c0947 */ /* 0x000fea0003800000 */
[----:B------:R-:W2:Y:S01]  /*4ab0*/  S2R R2, SR_LANEID ;  /* 0x0000000000027919 */ /* 0x000ea20000000000 */
[----:B------:R-:W-:Y:S01]  /*4ac0*/  ULOP3.LUT UR8, URZ, UR8, URZ, 0x33, !UPT ;  /* 0x00000008ff087292 */ /* 0x000fe2000f8e33ff */
[----:B------:R-:W-:Y:S02]  /*4ad0*/  VOTEU.ANY UR7, UPT, PT ;  /* 0x0000000000077886 */ /* 0x000fe400038e0100 */
[----:B------:R-:W-:-:S03]  /*4ae0*/  UFLO.U32 UR7, UR7 ;  /* 0x00000007000772bd */ /* 0x000fc600080e0000 */
[----:B------:R-:W-:-:S04]  /*4af0*/  IMAD.U32 R0, RZ, RZ, UR8 ;  /* 0x00000008ff007e24 */ /* 0x000fc8000f8e00ff */
[----:B------:R3:W1:Y:S02]  /*4b00*/  REDUX UR6, R0 ;  /* 0x00000000000673c4 */ /* 0x0006640000000000 */
[----:B------:R1:W-:Y:S01]  /*4b10*/  UTCATOMSWS.AND URZ, UR8 ;  /* 0x0000000800ff79e3 */ /* 0x0003e20008000000 */
[----:B--2---:R-:W-:Y:S02]  /*4b20*/  ISETP.EQ.U32.AND P0, PT, R2, UR7, PT ;  /* 0x0000000702007c0c */ /* 0x004fe4000bf02070 */
[----:B---3--:R-:W-:Y:S02]  /*4b30*/  LOP3.LUT R0, RZ, UR5, RZ, 0x33, !PT ;  /* 0x00000005ff007c12 */ /* 0x008fe4000f8e33ff */
[----:B-1----:R-:W-:Y:S02]  /*4b40*/  MOV R2, UR6 ;  /* 0x0000000600027c02 */ /* 0x002fe40008000f00 */
[----:B------:R-:W1:Y:S07]  /*4b50*/  REDUX UR5, R0 ;  /* 0x00000000000573c4 */ /* 0x000e6e0000000000 */
[----:B------:R2:W-:Y:S01]  /*4b60*/  @P0 ATOMS.AND RZ, [UR4+0x14], R2 ;  /* 0x00001402ffff098c */ /* 0x0005e2000a800004 */
[----:B-1----:R-:W-:-:S05]  /*4b70*/  IMAD.U32 R0, RZ, RZ, UR5 ;  /* 0x00000005ff007e24 */ /* 0x002fca000f8e00ff */
[----:B------:R2:W-:Y:S01]  /*4b80*/  @P0 ATOMS.AND RZ, [UR4+0x18], R0 ;  /* 0x00001800ffff098c */ /* 0x0005e2000a800004 */
[----:B------:R-:W-:Y:S05]  /*4b90*/  BRA `(.L_x_96) ;  /* 0x0000000000147947 */ /* 0x000fea0003800000 */
.L_x_95:
[----:B------:R-:W-:Y:S02]  /*4ba0*/  MOV R2, 0x4bc0 ;  /* 0x00004bc000027802 */ /* 0x000fe40000000f00 */
[----:B-1--45:R-:W-:Y:S05]  /*4bb0*/  CALL.REL.NOINC `($__internal_0_$__cuda_sm10x_tcgen05_guardrail_trap_col_being_dealloced_not_returned_by_alloc) ;  /* 0x0000005000107944 */ /* 0x032fea0003c00000 */
[----:B------:R-:W-:Y:S05]  /*4bc0*/  BRA `(.L_x_96) ;  /* 0x0000000000087947 */ /* 0x000fea0003800000 */
.L_x_94:
[----:B------:R-:W-:Y:S02]  /*4bd0*/  MOV R2, 0x4bf0 ;  /* 0x00004bf000027802 */ /* 0x000fe40000000f00 */
[----:B-1--45:R-:W-:Y:S05]  /*4be0*/  CALL.REL.NOINC `($__internal_2_$__cuda_sm10x_tcgen05_guardrail_trap_unallocated_columns_being_dealloced) ;  /* 0x00000050001c7944 */ /* 0x032fea0003c00000 */
.L_x_96:
[----:B------:R-:W-:Y:S01]  /*4bf0*/  NOP ;  /* 0x0000000000007918 */ /* 0x000fe20000000000 */
[----:B------:R-:W-:Y:S05]  /*4c00*/  EXIT ;  /* 0x000000000000794d */ /* 0x000fea0003800000 */
.L_x_78:
[----:B------:R-:W-:-:S09]  /*4c10*/  UISETP.NE.OR UP2, UPT, UR8, 0x3, !UP2 ;  /* 0x000000030800788c */ /* 0x000fd2000d745670 */
[----:B------:R-:W-:Y:S05]  /*4c20*/  BRA.U UP2, `(.L_x_97) ;  /* 0x0000000d02b07547 */ /* 0x000fea000b800000 */
[----:B------:R-:W1:Y:S01]  /*4c30*/  LDC R0, c[0x0][0xb30] ;  /* 0x0002cc00ff007b82 */ /* 0x000e620000000800 */
[----:B------:R-:W2:Y:S01]  /*4c40*/  LDCU.64 UR8, c[0x0][0x888] ;  /* 0x00011100ff0877ac */ /* 0x000ea20008000a00 */
[----:B------:R-:W-:Y:S02]  /*4c50*/  HFMA2 R27, -RZ, RZ, 0, 0 ;  /* 0x00000000ff1b7431 */ /* 0x000fe400000001ff */
[----:B------:R-:W-:Y:S01]  /*4c60*/  IMAD.MOV.U32 R29, RZ, RZ, 0x1 ;  /* 0x00000001ff1d7424 */ /* 0x000fe200078e00ff */
[----:B------:R-:W-:Y:S01]  /*4c70*/  MOV R25, 0x2000 ;  /* 0x0000200000197802 */ /* 0x000fe20000000f00 */
[----:B------:R-:W4:Y:S01]  /*4c80*/  LDCU.64 UR4, c[0x0][0x890] ;  /* 0x00011200ff0477ac */ /* 0x000f220008000a00 */
[----:B------:R-:W-:Y:S01]  /*4c90*/  IMAD.MOV.U32 R28, RZ, RZ, RZ ;  /* 0x000000ffff1c7224 */ /* 0x000fe200078e00ff */
[----:B------:R-:W3:Y:S01]  /*4ca0*/  LDC R24, c[0x0][0x370] ;  /* 0x0000dc00ff187b82 */ /* 0x000ee20000000800 */
[----:B------:R-:W-:Y:S01]  /*4cb0*/  UMOV UR7, 0x400 ;  /* 0x0000040000077882 */ /* 0x000fe20000000000 */
[----:B------:R-:W-:-:S02]  /*4cc0*/  UPLOP3.LUT UP1, UPT, UPT, UPT, UPT, 0x40, 0x4 ;  /* 0x000000000004789c */ /* 0x000fc40003f2e870 */
[----:B------:R-:W-:Y:S01]  /*4cd0*/  ULEA UR7, UR37, UR7, 0x18 ;  /* 0x0000000725077291 */ /* 0x000fe2000f8ec0ff */
[----:B------:R-:W-:-:S03]  /*4ce0*/  UMOV UR13, URZ ;  /* 0x000000ff000d7c82 */ /* 0x000fc60008000000 */
[----:B------:R-:W3:Y:S01]  /*4cf0*/  LDC R3, c[0x0][0xb0c] ;  /* 0x0002c300ff037b82 */ /* 0x000ee20000000800 */
[----:B--2---:R-:W-:Y:S02]  /*4d00*/  UISETP.NE.U32.AND UP3, UPT, UR8, URZ, UPT ;  /* 0x000000ff0800728c */ /* 0x004fe4000bf65070 */
[----:B----4-:R-:W-:-:S05]  /*4d10*/  UISETP.NE.U32.AND UP4, UPT, UR4, URZ, UPT ;  /* 0x000000ff0400728c */ /* 0x010fca000bf85070 */
[----:B------:R-:W2:Y:S01]  /*4d20*/  LDC R18, c[0x0][0xb20] ;  /* 0x0002c800ff127b82 */ /* 0x000ea20000000800 */
[----:B-1----:R-:W-:Y:S01]  /*4d30*/  ISETP.NE.AND P1, PT, R0, 0x1, PT ;  /* 0x000000010000780c */ /* 0x002fe20003f25270 */
[----:B------:R-:W-:Y:S02]  /*4d40*/  UISETP.NE.AND.EX UP3, UPT, UR9, URZ, UPT, UP3 ;  /* 0x000000ff0900728c */ /* 0x000fe4000bf65330 */
[----:B------:R-:W-:-:S04]  /*4d50*/  UISETP.NE.AND.EX UP4, UPT, UR5, URZ, UPT, UP4 ;  /* 0x000000ff0500728c */ /* 0x000fc8000bf85340 */
[----:B------:R-:W1:Y:S08]  /*4d60*/  LDC.64 R30, c[0x0][0x348] ;  /* 0x0000d200ff1e7b82 */ /* 0x000e700000000a00 */
[----:B------:R-:W4:Y:S08]  /*4d70*/  LDC.64 R16, c[0x0][0xb10] ;  /* 0x0002c400ff107b82 */ /* 0x000f300000000a00 */
[----:B------:R-:W1:Y:S08]  /*4d80*/  LDC.64 R6, c[0x0][0xb18] ;  /* 0x0002c600ff067b82 */ /* 0x000e700000000a00 */
[----:B------:R-:W1:Y:S08]  /*4d90*/  LDC.64 R4, c[0x0][0xb28] ;  /* 0x0002ca00ff047b82 */ /* 0x000e700000000a00 */
[----:B--23--:R-:W1:Y:S02]  /*4da0*/  LDC R19, c[0x0][0x374] ;  /* 0x0000dd00ff137b82 */ /* 0x00ce640000000800 */
.L_x_106:
[C---:B------:R-:W-:Y:S02]  /*4db0*/  LEA R0, R28.reuse, UR7, 0x3 ;  /* 0x000000071c007c11 */ /* 0x040fe4000f8e18ff */
[----:B------:R-:W-:Y:S02]  /*4dc0*/  SHF.L.U32 R2, R27, 0x1f, RZ ;  /* 0x0000001f1b027819 */ /* 0x000fe400000006ff */
[----:B------:R-:W-:Y:S02]  /*4dd0*/  LEA R20, R28, UR7, 0x4 ;  /* 0x000000071c147c11 */ /* 0x000fe4000f8e20ff */
[----:B--2---:R-:W2:Y:S02]  /*4de0*/  SYNCS.PHASECHK.TRANS64.TRYWAIT P0, [R0+URZ+0x250], R2 ;  /* 0x00025002000075a7 */ /* 0x004ea400080011ff */
[----:B--2---:R-:W-:Y:S05]  /*4df0*/  @!P0 BRA `(.L_x_98) ;  /* 0x0000004800a48947 */ /* 0x004fea0003800000 */
.L_x_230:
[----:B------:R-:W-:Y:S01]  /*4e00*/  ISETP.GE.AND P0, PT, R40, 0x1, PT ;  /* 0x000000012800780c */ /* 0x000fe20003f06270 */
[----:B------:R-:W3:Y:S01]  /*4e10*/  LDS.128 R20, [R20+0x2e0] ;  /* 0x0002e00014147984 */ /* 0x000ee20000000c00 */
[----:B--2---:R-:W-:Y:S01]  /*4e20*/  VIADD R0, R0, 0x260 ;  /* 0x0000026000007836 */ /* 0x004fe20000000000 */
[----:B------:R-:W-:Y:S01]  /*4e30*/  @!PT LDS RZ, [RZ] ;  /* 0x00000000fffff984 */ /* 0x000fe20000000800 */
[----:B------:R-:W-:Y:S01]  /*4e40*/  @!PT LDS RZ, [RZ] ;  /* 0x00000000fffff984 */ /* 0x000fe20000000800 */
[----:B------:R-:W-:Y:S01]  /*4e50*/  @!PT LDS RZ, [RZ] ;  /* 0x00000000fffff984 */ /* 0x000fe20000000800 */
[----:B------:R-:W-:Y:S01]  /*4e60*/  @!PT LDS RZ, [RZ] ;  /* 0x00000000fffff984 */ /* 0x000fe20000000800 */
[----:B------:R2:W-:Y:S06]  /*4e70*/  MEMBAR.ALL.CTA ;  /* 0x0000000000007992 */ /* 0x0005ec0000008000 */
[----:B--2---:R-:W2:Y:S01]  /*4e80*/  FENCE.VIEW.ASYNC.S ;  /* 0x00000000000073c6 */ /* 0x004ea20000000000 */
[----:B------:R-:W-:Y:S04]  /*4e90*/  PRMT R0, RZ, 0x654, R0 ;  /* 0x00000654ff007816 */ /* 0x000fe80000000000 */
[----:B--2---:R2:W-:Y:S01]  /*4ea0*/  SYNCS.ARRIVE.TRANS64.RED.A1T0 RZ, [R0+URZ], RZ ;  /* 0x000000ff00ff79a7 */ /* 0x0045e200081004ff */
[----:B---3--:R-:W-:Y:S11]  /*4eb0*/  LOP3.LUT P3, RZ, R22, 0x1, RZ, 0xc0, !PT ;  /* 0x0000000116ff7812 */ /* 0x008ff6000786c0ff */
[----:B------:R-:W-:Y:S02]  /*4ec0*/  @!UPT UIADD3 URZ, UPT, UPT, URZ, URZ, URZ ;  /* 0x000000fffffff290 */ /* 0x000fe4000fffe0ff */
[----:B------:R-:W-:Y:S02]  /*4ed0*/  @P3 MOV R11, R20 ;  /* 0x00000014000b3202 */ /* 0x000fe40000000f00 */
[----:B------:R-:W-:Y:S01]  /*4ee0*/  @P3 LOP3.LUT R10, R21, 0xffff, RZ, 0xc0, !PT ;  /* 0x0000ffff150a3812 */ /* 0x000fe200078ec0ff */
[----:B--2---:R-:W-:Y:S06]  /*4ef0*/  @!P0 BRA `(.L_x_99) ;  /* 0x0000000000a48947 */ /* 0x004fec0003800000 */
[-C--:B-1----:R-:W-:Y:S01]  /*4f00*/  IMAD.HI.U32 R0, R19, R7.reuse, RZ ;  /* 0x0000000713007227 */ /* 0x082fe200078e00ff */
[----:B------:R-:W-:Y:S02]  /*4f10*/  ISETP.NE.AND P0, PT, R6, 0x1, PT ;  /* 0x000000010600780c */ /* 0x000fe40003f05270 */
[----:B------:R-:W-:Y:S01]  /*4f20*/  ISETP.NE.AND P2, PT, R40, 0x1, PT ;  /* 0x000000012800780c */ /* 0x000fe20003f45270 */
[----:B----4-:R-:W-:Y:S01]  /*4f30*/  IMAD.HI.U32 R9, R24, R16, RZ ;  /* 0x0000001018097227 */ /* 0x010fe200078e00ff */
[----:B------:R-:W-:Y:S02]  /*4f40*/  SHF.R.U32.HI R0, RZ, R18, R0 ;  /* 0x00000012ff007219 */ /* 0x000fe40000011600 */
[----:B------:R-:W-:Y:S01]  /*4f50*/  ISETP.NE.AND P4, PT, R3, 0x1, PT ;  /* 0x000000010300780c */ /* 0x000fe20003f85270 */
[----:B------:R-:W-:Y:S01]  /*4f60*/  IMAD.HI.U32 R13, R10, R7, RZ ;  /* 0x000000070a0d7227 */ /* 0x000fe200078e00ff */
[----:B------:R-:W-:Y:S02]  /*4f70*/  SHF.R.U32.HI R9, RZ, R17, R9 ;  /* 0x00000011ff097219 */ /* 0x000fe40000011609 */
[----:B------:R-:W-:Y:S01]  /*4f80*/  SEL R0, R19, R0, !P0 ;  /* 0x0000000013007207 */ /* 0x000fe20004000000 */
[----:B------:R-:W-:Y:S01]  /*4f90*/  IMAD.HI.U32 R12, R11, R16, RZ ;  /* 0x000000100b0c7227 */ /* 0x000fe200078e00ff */
[----:B------:R-:W-:Y:S03]  /*4fa0*/  SEL R9, R24, R9, !P4 ;  /* 0x0000000918097207 */ /* 0x000fe60006000000 */
[-C--:B------:R-:W-:Y:S01]  /*4fb0*/  IMAD.HI.U32 R8, R0, R4.reuse, RZ ;  /* 0x0000000400087227 */ /* 0x080fe200078e00ff */
[----:B------:R-:W-:Y:S03]  /*4fc0*/  SHF.R.U32.HI R12, RZ, R17, R12 ;  /* 0x00000011ff0c7219 */ /* 0x000fe6000001160c */
[----:B------:R-:W-:Y:S01]  /*4fd0*/  IMAD.HI.U32 R2, R9, R4, RZ ;  /* 0x0000000409027227 */ /* 0x000fe200078e00ff */
[-C--:B------:R-:W-:Y:S02]  /*4fe0*/  @P2 SHF.R.U32.HI R0, RZ, R5.reuse, R8 ;  /* 0x00000005ff002219 */ /* 0x080fe40000011608 */
[----:B------:R-:W-:Y:S02]  /*4ff0*/  SHF.R.U32.HI R8, RZ, R18, R13 ;  /* 0x00000012ff087219 */ /* 0x000fe4000001160d */
[----:B------:R-:W-:Y:S01]  /*5000*/  @P2 SHF.R.U32.HI R9, RZ, R5, R2 ;  /* 0x00000005ff092219 */ /* 0x000fe20000011602 */
[----:B------:R-:W-:Y:S01]  /*5010*/  IMAD R0, R40, R0, RZ ;  /* 0x0000000028007224 */ /* 0x000fe200078e02ff */
[----:B------:R-:W-:Y:S02]  /*5020*/  SEL R8, R10, R8, !P0 ;  /* 0x000000080a087207 */ /* 0x000fe40004000000 */
[----:B------:R-:W-:Y:S01]  /*5030*/  SEL R2, R11, R12, !P4 ;  /* 0x0000000c0b027207 */ /* 0x000fe20006000000 */
[----:B------:R-:W-:Y:S01]  /*5040*/  IMAD R12, R40, R9, RZ ;  /* 0x00000009280c7224 */ /* 0x000fe200078e02ff */
[C---:B------:R-:W-:Y:S01]  /*5050*/  ISETP.GE.AND P0, PT, R8.reuse, R0, PT ;  /* 0x000000000800720c */ /* 0x040fe20003f06270 */
[----:B------:R-:W-:Y:S03]  /*5060*/  IMAD.HI.U32 R0, R8, R4, RZ ;  /* 0x0000000408007227 */ /* 0x000fe600078e00ff */
[----:B------:R-:W-:Y:S02]  /*5070*/  ISETP.GE.OR P0, PT, R2, R12, P0 ;  /* 0x0000000c0200720c */ /* 0x000fe40000706670 */
[-C--:B------:R-:W-:Y:S04]  /*5080*/  SHF.R.U32.HI R0, RZ, R5.reuse, R0 ;  /* 0x00000005ff007219 */ /* 0x080fe80000011600 */
[----:B------:R-:W-:Y:S05]  /*5090*/  SEL R13, R8, R0, !P2 ;  /* 0x00000000080d7207 */ /* 0x000fea0005000000 */
[----:B------:R-:W-:Y:S02]  /*50a0*/  IMAD.MOV R12, RZ, RZ, -R13 ;  /* 0x000000ffff0c7224 */ /* 0x000fe400078e0a0d */
[----:B------:R-:W-:Y:S04]  /*50b0*/  @!P0 IMAD.HI.U32 R0, R2, R4, RZ ;  /* 0x0000000402008227 */ /* 0x000fe800078e00ff */
[----:B------:R-:W-:Y:S01]  /*50c0*/  IMAD R12, R40, R12, R8 ;  /* 0x0000000c280c7224 */ /* 0x000fe200078e0208 */
[----:B------:R-:W-:Y:S04]  /*50d0*/  @!P0 SHF.R.U32.HI R0, RZ, R5, R0 ;  /* 0x00000005ff008219 */ /* 0x000fe80000011600 */
[----:B------:R-:W-:Y:S04]  /*50e0*/  @!P0 SEL R0, R2, R0, !P2 ;  /* 0x0000000002008207 */ /* 0x000fe80005000000 */
[----:B------:R-:W-:Y:S01]  /*50f0*/  @!P0 IADD3 R13, PT, PT, R13, -R0, RZ ;  /* 0x800000000d0d8210 */ /* 0x000fe20007ffe0ff */
[----:B------:R-:W-:Y:S01]  /*5100*/  @!P0 IMAD R0, R9, R12, R0 ;  /* 0x0000000c09008224 */ /* 0x000fe200078e0200 */
[----:B------:R-:W-:Y:S01]  /*5110*/  IADD3 R9, PT, PT, -R8, RZ, RZ ;  /* 0x000000ff08097210 */ /* 0x000fe20007ffe1ff */
[--C-:B------:R-:W-:Y:S02]  /*5120*/  IMAD.MOV R12, RZ, RZ, -R2.reuse ;  /* 0x000000ffff0c7224 */ /* 0x100fe400078e0a02 */
[----:B------:R-:W-:Y:S02]  /*5130*/  @!P0 IMAD R8, R13, R40, R2 ;  /* 0x000000280d088224 */ /* 0x000fe400078e0202 */
[----:B------:R-:W-:Y:S02]  /*5140*/  @!P0 IMAD.MOV.U32 R2, RZ, RZ, R0 ;  /* 0x000000ffff028224 */ /* 0x000fe400078e0000 */
[----:B------:R-:W-:Y:S02]  /*5150*/  IMAD R11, R3, R12, R11 ;  /* 0x0000000c030b7224 */ /* 0x000fe400078e020b */
[----:B------:R-:W-:Y:S02]  /*5160*/  IMAD R10, R6, R9, R10 ;  /* 0x00000009060a7224 */ /* 0x000fe400078e020a */
[----:B------:R-:W-:Y:S02]  /*5170*/  IMAD R11, R2, R3, R11 ;  /* 0x00000003020b7224 */ /* 0x000fe400078e020b */
[----:B------:R-:W-:Y:S02]  /*5180*/  IMAD R10, R8, R6, R10 ;  /* 0x00000006080a7224 */ /* 0x000fe400078e020a */
.L_x_99:
[----:B------:R-:W-:Y:S05]  /*5190*/  BRA.U UP1, `(.L_x_100) ;  /* 0x0000000101107547 */ /* 0x000fea000b800000 */
[----:B------:R-:W-:Y:S04]  /*51a0*/  MOV R2, UR6 ;  /* 0x0000000600027c02 */ /* 0x000fe80008000f00 */
[----:B------:R-:W-:Y:S04]  /*51b0*/  SHF.L.U32 R2, R2, 0x1f, RZ ;  /* 0x0000001f02027819 */ /* 0x000fe800000006ff */
[----:B------:R-:W2:Y:S02]  /*51c0*/  SYNCS.PHASECHK.TRANS64.TRYWAIT P0, [UR7+0x248], R2 ;  /* 0x00024802ff0075a7 */ /* 0x000ea40008001107 */
[----:B--2---:R-:W-:Y:S05]  /*51d0*/  @!P0 BRA `(.L_x_101) ;  /* 0x0000004400c08947 */ /* 0x004fea0003800000 */
.L_x_100:
[----:B------:R-:W-:Y:S02]  /*51e0*/  R2UR UR11, R15 ;  /* 0x000000000f0b72ca */ /* 0x000fe400000e0000 */
[----:B------:R-:W-:Y:S02]  /*51f0*/  R2UR UR10, R14 ;  /* 0x000000000e0a72ca */ /* 0x000fe400000e0000 */
[----:B------:R-:W-:Y:S04]  /*5200*/  ISETP.NE.U32.AND P2, PT, RZ, UR4, PT ;  /* 0x00000004ff007c0c */ /* 0x000fe8000bf45070 */
[----:B------:R-:W-:Y:S05]  /*5210*/  ISETP.NE.AND.EX P2, PT, RZ, UR5, PT, P2 ;  /* 0x00000005ff007c0c */ /* 0x000fea000bf45320 */
[----:B------:R-:W-:Y:S02]  /*5220*/  USHF.L.U32 UR11, UR11, 0x7, URZ ;  /* 0x000000070b0b7899 */ /* 0x000fe400080006ff */
[----:B------:R-:W-:Y:S01]  /*5230*/  USHF.L.U32 UR10, UR10, 0x6, URZ ;  /* 0x000000060a0a7899 */ /* 0x000fe200080006ff */
[----:B------:R-:W-:Y:S11]  /*5240*/  BRA.U !UP4, `(.L_x_102) ;  /* 0x000000010c347547 */ /* 0x000ff6000b800000 */
[----:B------:R-:W-:Y:S01]  /*5250*/  UPLOP3.LUT UP0, UPT, UPT, UPT, UP3, 0x80, 0x8 ;  /* 0x000000000008789c */ /* 0x000fe20003f0f030 */
[----:B--2---:R-:W-:Y:S02]  /*5260*/  HFMA2 R0, -RZ, RZ, 0, 5.9604644775390625e-08 ;  /* 0x00000001ff007431 */ /* 0x004fe400000001ff */
[----:B------:R-:W-:Y:S03]  /*5270*/  IMAD.MOV.U32 R88, RZ, RZ, 0x1 ;  /* 0x00000001ff587424 */ /* 0x000fe600078e00ff */
[----:B------:R-:W-:Y:S05]  /*5280*/  PLOP3.LUT P0, PT, PT, PT, UP0, 0x80, 0x8 ;  /* 0x000000000008781c */ /* 0x000fea0003f0f008 */
[----:B------:R-:W2:Y:S01]  /*5290*/  @UP0 LDCU.64 UR14, c[0x0][0x888] ;  /* 0x00011100ff0e07ac */ /* 0x000ea20008000a00 */
[----:B------:R-:W-:Y:S07]  /*52a0*/  @UP0 UIMAD UR8, UR36, UR4, URZ ;  /* 0x00000004240802a4 */ /* 0x000fee000f8e02ff */
[----:B------:R-:W-:Y:S01]  /*52b0*/  @!P0 PRMT R88, R0, 0x7610, R88 ;  /* 0x0000761000588816 */ /* 0x000fe20000000058 */
[----:B--2---:R-:W-:Y:S03]  /*52c0*/  @UP0 UIMAD.WIDE UR14, UR8, 0x4, UR14 ;  /* 0x00000004080e08a5 */ /* 0x004fe6000f8e020e */
[----:B------:R-:W2:Y:S03]  /*52d0*/  @!UP0 LDCU UR8, c[0x0][0x880] ;  /* 0x00011000ff0887ac */ /* 0x000ea60008000800 */
[----:B------:R-:W-:Y:S01]  /*52e0*/  IMAD.U32 R8, RZ, RZ, UR14 ;  /* 0x0000000eff087e24 */ /* 0x000fe2000f8e00ff */
[----:B------:R-:W-:Y:S05]  /*52f0*/  MOV R9, UR15 ;  /* 0x0000000f00097c02 */ /* 0x000fea0008000f00 */
[----:B-----5:R3:W5:Y:S02]  /*5300*/  @P0 LDG.E R49, desc[UR46][R8.64] ;  /* 0x0000002e08310981 */ /* 0x020764000c1e1900 */
[----:B--23--:R-:W-:Y:S07]  /*5310*/  @!P0 IMAD.U32 R49, RZ, RZ, UR8 ;  /* 0x00000008ff318e24 */ /* 0x00cfee000f8e00ff */
.L_x_102:
[----:B-----5:R-:W-:Y:S01]  /*5320*/  @!P2 FSETP.EQ.AND P0, PT, R49, RZ, PT ;  /* 0x000000ff3100a20b */ /* 0x020fe20003f02000 */
[----:B------:R-:W-:Y:S01]  /*5330*/  @!UPT UIADD3 URZ, UPT, UPT, URZ, URZ, URZ ;  /* 0x000000fffffff290 */ /* 0x000fe2000fffe0ff */
[----:B------:R-:W-:Y:S11]  /*5340*/  @!P2 BRA `(.L_x_103) ;  /* 0x000000000014a947 */ /* 0x000ff60003800000 */
[----:B------:R-:W-:Y:S02]  /*5350*/  LOP3.LUT P2, RZ, R88, 0xff, RZ, 0xc0, !PT ;  /* 0x000000ff58ff7812 */ /* 0x000fe4000784c0ff */
[----:B------:R-:W-:Y:S04]  /*5360*/  PLOP3.LUT P0, PT, PT, PT, UP0, 0x80, 0x8 ;  /* 0x000000000008781c */ /* 0x000fe80003f0f008 */
[----:B------:R-:W-:Y:S07]  /*5370*/  PLOP3.LUT P0, PT, P0, PT, PT, 0x8, 0x80 ;  /* 0x000000000080781c */ /* 0x000fee000070e170 */
[----:B------:R-:W-:Y:S11]  /*5380*/  @P2 FSETP.EQ.AND P0, PT, R49, RZ, PT ;  /* 0x000000ff3100220b */ /* 0x000ff60003f02000 */
[----:B------:R-:W-:Y:S02]  /*5390*/  @!UPT UIADD3 URZ, UPT, UPT, URZ, URZ, URZ ;  /* 0x000000fffffff290 */ /* 0x000fe4000fffe0ff */
.L_x_103:
[----:B------:R-:W-:Y:S01]  /*53a0*/  ULEA UR15, UR13, UR7, 0x3 ;  /* 0x000000070d0f7291 */ /* 0x000fe2000f8e18ff */
[----:B------:R-:W-:Y:S02]  /*53b0*/  SHF.L.U32 R9, R29, 0x1f, RZ ;  /* 0x0000001f1d097819 */ /* 0x000fe400000006ff */
[----:B------:R-:W-:Y:S04]  /*53c0*/  ELECT P4, URZ, PT ;  /* 0x0000000000ff782f */ /* 0x000fe80003880000 */
[----:B------:R-:W-:Y:S02]  /*53d0*/  PLOP3.LUT P4, PT, P0, P4, PT, 0xf2, 0x2f ;  /* 0x00000000002f781c */ /* 0x000fe40000789e72 */
[----:B------:R-:W3:Y:S11]  /*53e0*/  SYNCS.PHASECHK.TRANS64.TRYWAIT P2, [UR15+0x228], R9 ;  /* 0x00022809ff0075a7 */ /* 0x000ef6000804110f */
[----:B-1----:R-:W-:Y:S05]  /*53f0*/  @!P4 IADD3 R8, P0, PT, R30, 0x580, RZ ;  /* 0x000005801e08c810 */ /* 0x002fea0007f1e0ff */
[----:B--2---:R-:W-:Y:S01]  /*5400*/  @!P4 IMAD.X R2, RZ, RZ, R31, P0 ;  /* 0x000000ffff02c224 */ /* 0x004fe200000e061f */
[----:B---3--:R-:W-:Y:S07]  /*5410*/  @!P2 BRA `(.L_x_104) ;  /* 0x000000440048a947 */ /* 0x008fee0003800000 */
.L_x_233:
[----:B------:R-:W2:Y:S01]  /*5420*/  LDC.64 R12, c[0x0][0xb18] ;  /* 0x0002c600ff0c7b82 */ /* 0x000ea20000000a00 */
[----:B------:R-:W-:Y:S01]  /*5430*/  @!P4 R2UR UR8, R2 ;  /* 0x000000000208c2ca */ /* 0x000fe200000e0000 */
[----:B------:R-:W-:Y:S01]  /*5440*/  VOTEU.ALL UP2, P4 ;  /* 0x0000000000ff7886 */ /* 0x000fe20002040000 */
[----:B------:R-:W-:Y:S01]  /*5450*/  @!P4 R2UR UR9, R8 ;  /* 0x000000000809c2ca */ /* 0x000fe200000e0000 */
[----:B------:R-:W-:Y:S01]  /*5460*/  VOTEU.ALL UP1, P4 ;  /* 0x0000000000ff7886 */ /* 0x000fe20002020000 */
[----:B-1----:R-:W-:Y:S03]  /*5470*/  @!P4 IMAD.MOV.U32 R0, RZ, RZ, 0x2000 ;  /* 0x00002000ff00c424 */ /* 0x002fe600078e00ff */
[----:B------:R-:W1:Y:S01]  /*5480*/  @!P1 LDC R2, c[0x0][0xb0c] ;  /* 0x0002c300ff029b82 */ /* 0x000e620000000800 */
[----:B------:R-:W-:Y:S01]  /*5490*/  UMOV UR20, 0x0 ;  /* 0x0000000000147882 */ /* 0x000fe20000000000 */
[----:B------:R-:W-:Y:S01]  /*54a0*/  UMOV UR21, 0x10000000 ;  /* 0x1000000000157882 */ /* 0x000fe20000000000 */
[----:B------:R-:W-:Y:S01]  /*54b0*/  UMOV UR12, UR36 ;  /* 0x00000024000c7c82 */ /* 0x000fe20008000000 */
[----:B------:R-:W-:Y:S01]  /*54c0*/  UIADD3 UR14, UPT, UPT, UR13, 0x1, URZ ;  /* 0x000000010d0e7890 */ /* 0x000fe2000fffe0ff */
[----:B------:R-:W-:Y:S01]  /*54d0*/  @P3 SHF.R.U32.HI R26, RZ, 0x10, R21 ;  /* 0x00000010ff1a3819 */ /* 0x000fe20000011615 */
[----:B------:R-:W-:Y:S02]  /*54e0*/  VIADD R28, R28, 0x1 ;  /* 0x000000011c1c7836 */ /* 0x000fe40000000000 */
[----:B------:R-:W-:Y:S01]  /*54f0*/  IMAD.U32 R9, RZ, RZ, UR8 ;  /* 0x00000008ff097e24 */ /* 0x000fe2000f8e00ff */
[----:B------:R-:W-:Y:S01]  /*5500*/  @!UP2 ULEA UR8, UR13, UR7, 0xd ;  /* 0x000000070d08a291 */ /* 0x000fe2000f8e68ff */
[----:B------:R-:W-:Y:S01]  /*5510*/  IMAD.U32 R8, RZ, RZ, UR9 ;  /* 0x00000009ff087e24 */ /* 0x000fe2000f8e00ff */
[----:B------:R-:W-:Y:S02]  /*5520*/  UIADD3 UR9, UPT, UPT, UR15, 0x210, URZ ;  /* 0x000002100f097890 */ /* 0x000fe4000fffe0ff */
[----:B------:R-:W-:Y:S01]  /*5530*/  @!P4 R2UR UR19, R9 ;  /* 0x000000000913c2ca */ /* 0x000fe200000e0000 */
[----:B------:R-:W-:Y:S01]  /*5540*/  @!UP2 UIADD3 UR8, UPT, UPT, UR8, 0x400, URZ ;  /* 0x000004000808a890 */ /* 0x000fe2000fffe0ff */
[----:B------:R-:W-:Y:S01]  /*5550*/  @!P4 R2UR UR18, R8 ;  /* 0x000000000812c2ca */ /* 0x000fe200000e0000 */
[----:B------:R-:W-:Y:S01]  /*5560*/  UISETP.NE.AND UP5, UPT, UR14, 0x3, UPT ;  /* 0x000000030e00788c */ /* 0x000fe2000bfa5270 */
[----:B------:R-:W3:Y:S01]  /*5570*/  LDC.64 R8, c[0x0][0xb10] ;  /* 0x0002c400ff087b82 */ /* 0x000ee20000000a00 */
[----:B------:R-:W-:Y:S02]  /*5580*/  UPRMT UR16, UR37, 0x654, UR9 ;  /* 0x0000065425107896 */ /* 0x000fe40008000009 */
[----:B------:R-:W-:Y:S02]  /*5590*/  USEL UR17, URZ, 0x1, UP5 ;  /* 0x00000001ff117887 */ /* 0x000fe4000a800000 */
[----:B------:R-:W-:Y:S04]  /*55a0*/  USEL UR14, UR14, URZ, UP5 ;  /* 0x000000ff0e0e7287 */ /* 0x000fe8000a800000 */
[----:B------:R-:W-:Y:S01]  /*55b0*/  ULEA UR13, UR14, UR7, 0x3 ;  /* 0x000000070e0d7291 */ /* 0x000fe2000f8e18ff */
[----:B------:R-:W-:Y:S01]  /*55c0*/  LOP3.LUT R29, R29, UR17, RZ, 0x3c, !PT ;  /* 0x000000111d1d7c12 */ /* 0x000fe2000f8e3cff */
[----:B------:R1:W-:Y:S01]  /*55d0*/  @!UP1 UTMALDG.3D [UR8], [UR18], desc[UR20] ;  /* 0x00001408120095b4 */ /* 0x0003e20008011000 */
[----:B------:R5:W-:Y:S02]  /*55e0*/  @!P4 SYNCS.ARRIVE.TRANS64.RED.A0TR RZ, [UR15+0x210], R0 ;  /* 0x00021000ffffc9a7 */ /* 0x000be4000830040f */
[----:B------:R-:W-:Y:S01]  /*55f0*/  SHF.L.U32 R14, R29, 0x1f, RZ ;  /* 0x0000001f1d0e7819 */ /* 0x000fe200000006ff */
[C---:B---3--:R-:W-:Y:S01]  /*5600*/  @!P1 IMAD.HI.U32 R8, R11.reuse, R8, RZ ;  /* 0x000000080b089227 */ /* 0x048fe200078e00ff */
[----:B--2---:R-:W-:Y:S02]  /*5610*/  @!P1 ISETP.NE.AND P0, PT, R12, 0x1, PT ;  /* 0x000000010c00980c */ /* 0x004fe40003f05270 */
[----:B-1----:R-:W-:Y:S01]  /*5620*/  @!P1 ISETP.NE.AND P2, PT, R2, 0x1, PT ;  /* 0x000000010200980c */ /* 0x002fe20003f45270 */
[----:B------:R-:W-:Y:S01]  /*5630*/  SYNCS.ARRIVE.TRANS64.RED.A1T0 RZ, [UR16], RZ ;  /* 0x000000ffffff79a7 */ /* 0x000fe20008100410 */
[C---:B------:R-:W-:Y:S01]  /*5640*/  @!P1 IMAD.HI.U32 R13, R10.reuse, R13, RZ ;  /* 0x0000000d0a0d9227 */ /* 0x040fe200078e00ff */
[----:B------:R-:W-:Y:S04]  /*5650*/  @!P1 SHF.R.U32.HI R8, RZ, R9, R8 ;  /* 0x00000009ff089219 */ /* 0x000fe80000011608 */
[----:B------:R-:W-:Y:S01]  /*5660*/  @!P1 SEL R8, R11, R8, !P2 ;  /* 0x000000080b089207 */ /* 0x000fe20005000000 */
[----:B------:R-:W1:Y:S01]  /*5670*/  SYNCS.PHASECHK.TRANS64.TRYWAIT P5, [UR13+0x228], R14 ;  /* 0x0002280eff0075a7 */ /* 0x000e6200080a110d */
[----:B-----5:R-:W2:Y:S02]  /*5680*/  @!P1 LDC R0, c[0x0][0xb20] ;  /* 0x0002c800ff009b82 */ /* 0x020ea40000000800 */
[----:B--2---:R-:W-:Y:S04]  /*5690*/  @!P1 SHF.R.U32.HI R0, RZ, R0, R13 ;  /* 0x00000000ff009219 */ /* 0x004fe8000001160d */
[----:B------:R-:W-:Y:S05]  /*56a0*/  @!P1 SEL R9, R10, R0, !P0 ;  /* 0x000000000a099207 */ /* 0x000fea0004000000 */
[----:B------:R-:W-:Y:S02]  /*56b0*/  @!P1 IMAD.IADD R0, R9, 0x1, -R8 ;  /* 0x0000000109009824 */ /* 0x000fe400078e0a08 */
[----:B------:R-:W-:Y:S02]  /*56c0*/  @!P1 IMAD.IADD R8, R8, 0x1, -R9 ;  /* 0x0000000108089824 */ /* 0x000fe400078e0a09 */
[----:B------:R-:W-:Y:S02]  /*56d0*/  @!P1 IMAD R11, R0, R2, R11 ;  /* 0x00000002000b9224 */ /* 0x000fe400078e020b */
[----:B------:R-:W-:Y:S01]  /*56e0*/  @!P1 IMAD R10, R8, R12, R10 ;  /* 0x0000000c080a9224 */ /* 0x000fe200078e020a */
[----:B-1----:R-:W-:Y:S06]  /*56f0*/  @!P5 BRA `(.L_x_105) ;  /* 0x0000004000a8d947 */ /* 0x002fec0003800000 */
.L_x_235:
[----:B------:R-:W-:Y:S01]  /*5700*/  @!P4 IADD3 R2, P0, PT, R30, 0x580, RZ ;  /* 0x000005801e02c810 */ /* 0x000fe20007f1e0ff */
[----:B------:R-:W-:Y:S01]  /*5710*/  UMOV UR18, 0x0 ;  /* 0x0000000000127882 */ /* 0x000fe20000000000 */
[----:B------:R-:W-:Y:S01]  /*5720*/  UMOV UR19, 0x10000000 ;  /* 0x1000000000137882 */ /* 0x000fe20000000000 */
[----:B------:R-:W-:Y:S01]  /*5730*/  VOTEU.ALL UP1, P4 ;  /* 0x0000000000ff7886 */ /* 0x000fe20002020000 */
[----:B------:R-:W-:Y:S01]  /*5740*/  @!P4 R2UR UR9, R2 ;  /* 0x000000000209c2ca */ /* 0x000fe200000e0000 */
[----:B-1----:R-:W-:Y:S01]  /*5750*/  @!P4 IMAD.X R0, RZ, RZ, R31, P0 ;  /* 0x000000ffff00c224 */ /* 0x002fe200000e061f */
[----:B------:R-:W-:Y:S01]  /*5760*/  UMOV UR12, UR36 ;  /* 0x00000024000c7c82 */ /* 0x000fe20008000000 */
[----:B------:R-:W-:Y:S01]  /*5770*/  @P3 R2UR UR36, R26 ;  /* 0x000000001a2432ca */ /* 0x000fe200000e0000 */
[----:B------:R-:W-:Y:S01]  /*5780*/  @!UP1 ULEA UR15, UR14, UR7, 0xd ;  /* 0x000000070e0f9291 */ /* 0x000fe2000f8e68ff */
[----:B------:R-:W-:Y:S01]  /*5790*/  ISETP.NE.AND P0, PT, R28, 0x2, PT ;  /* 0x000000021c00780c */ /* 0x000fe20003f05270 */
[----:B------:R-:W-:Y:S01]  /*57a0*/  @!UP1 UIADD3 UR10, UPT, UPT, UR10, 0x20, URZ ;  /* 0x000000200a0a9890 */ /* 0x000fe2000fffe0ff */
[----:B------:R-:W-:Y:S01]  /*57b0*/  @!P4 R2UR UR8, R0 ;  /* 0x000000000008c2ca */ /* 0x000fe200000e0000 */
[----:B------:R-:W-:Y:S01]  /*57c0*/  IMAD.IADD R14, R10, 0x1, R86 ;  /* 0x000000010a0e7824 */ /* 0x000fe200078e0256 */
[----:B------:R-:W-:Y:S01]  /*57d0*/  SEL R0, RZ, 0x1, P0 ;  /* 0x00000001ff007807 */ /* 0x000fe20000000000 */
[----:B------:R-:W-:Y:S01]  /*57e0*/  IMAD.IADD R15, R11, 0x1, R87 ;  /* 0x000000010b0f7824 */ /* 0x000fe200078e0257 */
[----:B------:R-:W-:Y:S02]  /*57f0*/  SEL R28, R28, RZ, P0 ;  /* 0x000000ff1c1c7207 */ /* 0x000fe40000000000 */
[----:B------:R-:W-:Y:S01]  /*5800*/  IMAD.U32 R8, RZ, RZ, UR9 ;  /* 0x00000009ff087e24 */ /* 0x000fe2000f8e00ff */
[----:B------:R-:W-:Y:S01]  /*5810*/  UIADD3 UR9, UPT, UPT, UR13, 0x210, URZ ;  /* 0x000002100d097890 */ /* 0x000fe2000fffe0ff */
[----:B------:R-:W-:Y:S03]  /*5820*/  LOP3.LUT R27, R27, R0, RZ, 0x3c, !PT ;  /* 0x000000001b1b7212 */ /* 0x000fe600078e3cff */
[----:B------:R-:W-:Y:S02]  /*5830*/  @!P4 R2UR UR16, R8 ;  /* 0x000000000810c2ca */ /* 0x000fe400000e0000 */
[----:B------:R-:W-:Y:S01]  /*5840*/  IMAD.U32 R9, RZ, RZ, UR8 ;  /* 0x00000008ff097e24 */ /* 0x000fe2000f8e00ff */
[----:B------:R-:W-:Y:S01]  /*5850*/  @!UP1 UIADD3 UR8, UPT, UPT, UR15, 0x400, URZ ;  /* 0x000004000f089890 */ /* 0x000fe2000fffe0ff */
[----:B------:R-:W-:Y:S01]  /*5860*/  VOTEU.ALL UP1, P4 ;  /* 0x0000000000ff7886 */ /* 0x000fe20002020000 */
[----:B------:R-:W-:Y:S02]  /*5870*/  UPRMT UR15, UR37, 0x654, UR9 ;  /* 0x00000654250f7896 */ /* 0x000fe40008000009 */
[----:B------:R-:W-:Y:S11]  /*5880*/  @!P4 R2UR UR17, R9 ;  /* 0x000000000911c2ca */ /* 0x000ff600000e0000 */
[----:B------:R-:W-:Y:S02]  /*5890*/  @!UPT UIADD3 URZ, UPT, UPT, URZ, URZ, URZ ;  /* 0x000000fffffff290 */ /* 0x000fe4000fffe0ff */
[----:B------:R2:W-:Y:S01]  /*58a0*/  @!UP1 UTMALDG.3D [UR8], [UR16], desc[UR18] ;  /* 0x00001208100095b4 */ /* 0x0005e20008011000 */
[----:B------:R2:W-:Y:S01]  /*58b0*/  @!P4 SYNCS.ARRIVE.TRANS64.RED.A0TR RZ, [UR13+0x210], R25 ;  /* 0x00021019ffffc9a7 */ /* 0x0005e2000830040d */
[----:B------:R-:W-:Y:S04]  /*58c0*/  UIADD3 UR13, UPT, UPT, UR14, 0x1, URZ ;  /* 0x000000010e0d7890 */ /* 0x000fe8000fffe0ff */
[----:B------:R-:W-:Y:S04]  /*58d0*/  UISETP.NE.AND UP1, UPT, UR13, 0x3, UPT ;  /* 0x000000030d00788c */ /* 0x000fe8000bf25270 */
[----:B------:R-:W-:Y:S02]  /*58e0*/  USEL UR14, URZ, 0x1, UP1 ;  /* 0x00000001ff0e7887 */ /* 0x000fe40008800000 */
[----:B------:R-:W-:Y:S02]  /*58f0*/  USEL UR13, UR13, URZ, UP1 ;  /* 0x000000ff0d0d7287 */ /* 0x000fe40008800000 */
[----:B------:R-:W-:Y:S02]  /*5900*/  UPLOP3.LUT UP1, UPT, UPT, UPT, UPT, 0x80, 0x8 ;  /* 0x000000000008789c */ /* 0x000fe40003f2f070 */
[----:B------:R-:W-:Y:S01]  /*5910*/  LOP3.LUT R29, R29, UR14, RZ, 0x3c, !PT ;  /* 0x0000000e1d1d7c12 */ /* 0x000fe2000f8e3cff */
[----:B------:R-:W-:Y:S01]  /*5920*/  SYNCS.ARRIVE.TRANS64.RED.A1T0 RZ, [UR15], RZ ;  /* 0x000000ffffff79a7 */ /* 0x000fe2000810040f */
[----:B------:R-:W-:Y:S07]  /*5930*/  @P3 BRA `(.L_x_106) ;  /* 0xfffffff4001c3947 */ /* 0x000fee000383ffff */
[----:B------:R-:W-:Y:S01]  /*5940*/  UIADD3 UR7, UPT, UPT, UR7, 0x228, URZ ;  /* 0x0000022807077890 */ /* 0x000fe2000fffe0ff */
[----:B------:R-:W-:-:S03]  /*5950*/  SHF.L.U32 R2, R29, 0x1f, RZ ;  /* 0x0000001f1d027819 */ /* 0x000fc600000006ff */
[----:B------:R-:W-:-:S09]  /*5960*/  ULEA UR4, UR13, UR7, 0x3 ;  /* 0x000000070d047291 */ /* 0x000fd2000f8e18ff */
[----:B------:R-:W1:Y:S02]  /*5970*/  SYNCS.PHASECHK.TRANS64.TRYWAIT P0, [UR4], R2 ;  /* 0x00000002ff0075a7 */ /* 0x000e640008001104 */
[----:B-1----:R-:W-:Y:S05]  /*5980*/  @!P0 BRA `(.L_x_107) ;  /* 0x00000040001c8947 */ /* 0x002fea0003800000 */
.L_x_237:
        /* <DEDUP_REMOVED lines=9> */
.L_x_239:
[----:B------:R-:W-:-:S04]  /*5a20*/  UIADD3 UR5, UPT, UPT, UR5, 0x1, URZ ;  /* 0x0000000105057890 */ /* 0x000fc8000fffe0ff */
[----:B------:R-:W-:-:S04]  /*5a30*/  UISETP.NE.AND UP0, UPT, UR5, 0x3, UPT ;  /* 0x000000030500788c */ /* 0x000fc8000bf05270 */
[----:B------:R-:W-:Y:S02]  /*5a40*/  USEL UR4, URZ, 0x1, UP0 ;  /* 0x00000001ff047887 */ /* 0x000fe40008000000 */
[----:B------:R-:W-:-:S04]  /*5a50*/  USEL UR5, UR5, URZ, UP0 ;  /* 0x000000ff05057287 */ /* 0x000fc80008000000 */
[----:B------:R-:W-:Y:S01]  /*5a60*/  ULEA UR5, UR5, UR7, 0x3 ;  /* 0x0000000705057291 */ /* 0x000fe2000f8e18ff */
[----:B-1----:R-:W-:-:S04]  /*5a70*/  LOP3.LUT R2, R29, UR4, RZ, 0x3c, !PT ;  /* 0x000000041d027c12 */ /* 0x002fc8000f8e3cff */
[----:B------:R-:W-:Y:S01]  /*5a80*/  SHF.L.U32 R2, R2, 0x1f, RZ ;  /* 0x0000001f02027819 */ /* 0x000fe200000006ff */
[----:B------:R-:W-:-:S07]  /*5a90*/  IMAD.U32 R0, RZ, RZ, UR5 ;  /* 0x00000005ff007e24 */ /* 0x000fce000f8e00ff */
.L_x_109:
[----:B-1----:R1:W3:Y:S02]  /*5aa0*/  SYNCS.PHASECHK.TRANS64.TRYWAIT P0, [R0+URZ], R2 ;  /* 0x00000002000075a7 */ /* 0x0022e400080011ff */
[----:B---3--:R-:W-:Y:S05]  /*5ab0*/  @!P0 NANOSLEEP.SYNCS 0x989680 ;  /* 0x009896800000895d */ /* 0x008fea0003900000 */
[----:B------:R-:W3:Y:S02]  /*5ac0*/  @!P0 SYNCS.PHASECHK.TRANS64 P0, [R0+URZ], R2 ;  /* 0x00000002000085a7 */ /* 0x000ee400080010ff */
[----:B--23--:R-:W-:Y:S05]  /*5ad0*/  @P0 EXIT ;  /* 0x000000000000094d */ /* 0x00cfea0003800000 */
[----:B------:R-:W-:Y:S05]  /*5ae0*/  BRA `(.L_x_109) ;  /* 0xfffffffc00ec7947 */ /* 0x000fea000383ffff */
.L_x_97:
[----:B------:R-:W-:-:S06]  /*5af0*/  UISETP.GE.AND UP1, UPT, UR8, 0x4, UPT ;  /* 0x000000040800788c */ /* 0x000fcc000bf26270 */
[----:B------:R-:W-:-:S13]  /*5b00*/  PLOP3.LUT P0, PT, PT, PT, UP1, 0x80, 0x8 ;  /* 0x000000000008781c */ /* 0x000fda0003f0f018 */
[----:B------:R-:W-:Y:S05]  /*5b10*/  @!P0 EXIT ;  /* 0x000000000000894d */ /* 0x000fea0003800000 */
[----:B------:R-:W-:Y:S01]  /*5b20*/  BAR.SYNC.DEFER_BLOCKING 0x6, 0xa0 ;  /* 0x0182800000007b1d */ /* 0x000fe20000010000 */
[C---:B------:R-:W-:Y:S01]  /*5b30*/  IMAD.SHL.U32 R2, R93.reuse, 0x20, RZ ;  /* 0x000000205d027824 */ /* 0x040fe200078e00ff */
[C---:B------:R-:W-:Y:S01]  /*5b40*/  LOP3.LUT R94, R93.reuse, 0x2, RZ, 0xc0, !PT ;  /* 0x000000025d5e7812 */ /* 0x040fe200078ec0ff */
[C---:B------:R-:W-:Y:S01]  /*5b50*/  IMAD.SHL.U32 R99, R93.reuse, 0x4, RZ ;  /* 0x000000045d637824 */ /* 0x040fe200078e00ff */
[C---:B------:R-:W-:Y:S01]  /*5b60*/  LOP3.LUT R100, R93.reuse, 0x60, RZ, 0xc0, !PT ;  /* 0x000000605d647812 */ /* 0x040fe200078ec0ff */
[C---:B------:R-:W-:Y:S01]  /*5b70*/  IMAD.U32 R46, R93.reuse, 0x10000, RZ ;  /* 0x000100005d2e7824 */ /* 0x040fe200078e00ff */
[----:B------:R-:W-:Y:S02]  /*5b80*/  UMOV UR48, 0x400 ;  /* 0x0000040000307882 */ /* 0x000fe40000000000 */
[----:B------:R-:W1:Y:S01]  /*5b90*/  LDC R91, c[0x0][0x370] ;  /* 0x0000dc00ff5b7b82 */ /* 0x000e620000000800 */
[----:B------:R-:W-:Y:S01]  /*5ba0*/  ULEA UR48, UR37, UR48, 0x18 ;  /* 0x0000003025307291 */ /* 0x000fe2000f8ec0ff */
[----:B------:R-:W-:Y:S01]  /*5bb0*/  LOP3.LUT R3, R2, 0xc0, RZ, 0xc0, !PT ;  /* 0x000000c002037812 */ /* 0x000fe200078ec0ff */
[----:B------:R-:W-:Y:S01]  /*5bc0*/  IMAD.MOV.U32 R45, RZ, RZ, RZ ;  /* 0x000000ffff2d7224 */ /* 0x000fe200078e00ff */
[----:B------:R-:W-:Y:S01]  /*5bd0*/  LOP3.LUT R93, R93, 0x4, RZ, 0xc0, !PT ;  /* 0x000000045d5d7812 */ /* 0x000fe200078ec0ff */
[----:B------:R-:W-:Y:S01]  /*5be0*/  UIADD3 UR52, UPT, UPT, UR48, 0x400, URZ ;  /* 0x0000040030347890 */ /* 0x000fe2000fffe0ff */
[----:B------:R-:W-:-:S02]  /*5bf0*/  LOP3.LUT R99, R3, 0x18, R99, 0xf8, !PT ;  /* 0x0000001803637812 */ /* 0x000fc400078ef863 */
[----:B------:R-:W-:Y:S01]  /*5c00*/  CS2R R96, SRZ ;  /* 0x0000000000607805 */ /* 0x000fe2000001ff00 */
[----:B------:R-:W2:Y:S01]  /*5c10*/  LDC R42, c[0x0][0xb0c] ;  /* 0x0002c300ff2a7b82 */ /* 0x000ea20000000800 */
[----:B------:R-:W-:Y:S01]  /*5c20*/  LOP3.LUT R46, R46, 0x600000, RZ, 0xc0, !PT ;  /* 0x006000002e2e7812 */ /* 0x000fe200078ec0ff */
[----:B------:R-:W-:Y:S01]  /*5c30*/  IMAD.MOV.U32 R103, RZ, RZ, RZ ;  /* 0x000000ffff677224 */ /* 0x000fe200078e00ff */
[----:B------:R-:W-:Y:S01]  /*5c40*/  IADD3 R98, PT, PT, -R93, 0x2, RZ ;  /* 0x000000025d627810 */ /* 0x000fe20007ffe1ff */
[----:B------:R-:W-:Y:S01]  /*5c50*/  IMAD.MOV R94, RZ, RZ, -R94 ;  /* 0x000000ffff5e7224 */ /* 0x000fe200078e0a5e */
[----:B------:R-:W-:Y:S01]  /*5c60*/  LOP3.LUT R99, R99, 0xf20, R2, 0xf8, !PT ;  /* 0x00000f2063637812 */ /* 0x000fe200078ef802 */
[----:B------:R-:W-:Y:S01]  /*5c70*/  IMAD.MOV R93, RZ, RZ, -R93 ;  /* 0x000000ffff5d7224 */ /* 0x000fe200078e0a5d */
[----:B------:R-:W4:Y:S01]  /*5c80*/  LDCU.64 UR54, c[0x0][0x348] ;  /* 0x00006900ff3677ac */ /* 0x000f220008000a00 */
[----:B------:R-:W1:Y:S01]  /*5c90*/  LDC R89, c[0x0][0xb20] ;  /* 0x0002c800ff597b82 */ /* 0x000e620000000800 */
[----:B------:R-:W3:Y:S01]  /*5ca0*/  LDS R0, [UR48+0x300] ;  /* 0x00030030ff007984 */ /* 0x000ee20008000800 */
[----:B------:R-:W-:Y:S01]  /*5cb0*/  IMAD.SHL.U32 R98, R98, 0x10, RZ ;  /* 0x0000001062627824 */ /* 0x000fe200078e00ff */
[----:B------:R-:W-:Y:S01]  /*5cc0*/  LEA R99, R99, UR52, 0x1 ;  /* 0x0000003463637c11 */ /* 0x000fe2000f8e08ff */
[----:B------:R-:W-:Y:S01]  /*5cd0*/  UMOV UR51, 0x1 ;  /* 0x0000000100337882 */ /* 0x000fe20000000000 */
[----:B------:R-:W-:Y:S01]  /*5ce0*/  UMOV UR56, URZ ;  /* 0x000000ff00387c82 */ /* 0x000fe20008000000 */
[----:B------:R-:W1:Y:S02]  /*5cf0*/  LDCU.64 UR38, c[0x0][0x888] ;  /* 0x00011100ff2677ac */ /* 0x000e640008000a00 */
[----:B------:R-:W1:Y:S01]  /*5d00*/  LDC R41, c[0x0][0xb30] ;  /* 0x0002cc00ff297b82 */ /* 0x000e620000000800 */
[----:B------:R-:W1:Y:S01]  /*5d10*/  LDCU.64 UR44, c[0x0][0x890] ;  /* 0x00011200ff2c77ac */ /* 0x000e620008000a00 */
[----:B------:R-:W-:Y:S01]  /*5d20*/  UMOV UR50, URZ ;  /* 0x000000ff00327c82 */ /* 0x000fe20008000000 */
[----:B------:R-:W-:-:S05]  /*5d30*/  UMOV UR49, URZ ;  /* 0x000000ff00317c82 */ /* 0x000fca0008000000 */
[----:B------:R-:W1:Y:S08]  /*5d40*/  LDC.64 R84, c[0x0][0xb10] ;  /* 0x0002c400ff547b82 */ /* 0x000e700000000a00 */
[----:B------:R-:W1:Y:S08]  /*5d50*/  LDC.64 R38, c[0x0][0xb18] ;  /* 0x0002c600ff267b82 */ /* 0x000e700000000a00 */
[----:B------:R-:W1:Y:S08]  /*5d60*/  LDC.64 R36, c[0x0][0xb28] ;  /* 0x0002ca00ff247b82 */ /* 0x000e700000000a00 */
[----:B------:R-:W1:Y:S01]  /*5d70*/  LDC.64 R82, c[0x0][0x8b0] ;  /* 0x00022c00ff527b82 */ /* 0x000e620000000a00 */
[----:B---3--:R-:W-:-:S07]  /*5d80*/  IMAD.IADD R46, R0, 0x1, R46 ;  /* 0x00000001002e7824 */ /* 0x008fce00078e022e */
[----:B------:R-:W3:Y:S08]  /*5d90*/  LDC.64 R80, c[0x0][0x8a8] ;  /* 0x00022a00ff507b82 */ /* 0x000ef00000000a00 */
[----:B--2-4-:R-:W1:Y:S02]  /*5da0*/  LDC R90, c[0x0][0x374] ;  /* 0x0000dd00ff5a7b82 */ /* 0x014e640000000800 */
.L_x_140:
[C---:B------:R-:W-:Y:S02]  /*5db0*/  LEA R0, R103.reuse, UR48, 0x3 ;  /* 0x0000003067007c11 */ /* 0x040fe4000f8e18ff */
[----:B------:R-:W-:Y:S02]  /*5dc0*/  SHF.L.U32 R2, R96, 0x1f, RZ ;  /* 0x0000001f60027819 */ /* 0x000fe400000006ff */
[----:B------:R-:W-:Y:S02]  /*5dd0*/  LEA R16, R103, UR48, 0x4 ;  /* 0x0000003067107c11 */ /* 0x000fe4000f8e20ff */
[----:B------:R-:W2:Y:S02]  /*5de0*/  SYNCS.PHASECHK.TRANS64.TRYWAIT P0, [R0+URZ+0x250], R2 ;  /* 0x00025002000075a7 */ /* 0x000ea400080011ff */
[----:B--2---:R-:W-:Y:S05]  /*5df0*/  @!P0 BRA `(.L_x_110) ;  /* 0x0000003c00308947 */ /* 0x004fea0003800000 */
.L_x_240:
[----:B------:R-:W4:Y:S01]  /*5e00*/  LDC.64 R10, c[0x0][0xb10] ;  /* 0x0002c400ff0a7b82 */ /* 0x000f220000000a00 */
[----:B------:R-:W3:Y:S01]  /*5e10*/  LDS.128 R16, [R16+0x2e0] ;  /* 0x0002e00010107984 */ /* 0x000ee20000000c00 */
[----:B-1----:R-:W-:Y:S01]  /*5e20*/  ISETP.NE.AND P1, PT, R41, 0x1, PT ;  /* 0x000000012900780c */ /* 0x002fe20003f25270 */
[----:B--2---:R-:W-:Y:S01]  /*5e30*/  VIADD R0, R0, 0x260 ;  /* 0x0000026000007836 */ /* 0x004fe20000000000 */
[----:B------:R-:W-:Y:S04]  /*5e40*/  ISETP.GE.AND P0, PT, R40, 0x1, PT ;  /* 0x000000012800780c */ /* 0x000fe80003f06270 */
[----:B------:R-:W1:Y:S01]  /*5e50*/  LDC.64 R8, c[0x0][0xb18] ;  /* 0x0002c600ff087b82 */ /* 0x000e620000000a00 */
[----:B------:R-:W-:Y:S01]  /*5e60*/  PRMT R0, RZ, 0x654, R0 ;  /* 0x00000654ff007816 */ /* 0x000fe20000000000 */
[----:B------:R-:W-:Y:S01]  /*5e70*/  @!PT LDS RZ, [RZ] ;  /* 0x00000000fffff984 */ /* 0x000fe20000000800 */
[----:B------:R-:W-:Y:S01]  /*5e80*/  @!PT LDS RZ, [RZ] ;  /* 0x00000000fffff984 */ /* 0x000fe20000000800 */
[----:B------:R-:W-:Y:S01]  /*5e90*/  @!PT LDS RZ, [RZ] ;  /* 0x00000000fffff984 */ /* 0x000fe20000000800 */
[----:B------:R-:W-:Y:S01]  /*5ea0*/  @!PT LDS RZ, [RZ] ;  /* 0x00000000fffff984 */ /* 0x000fe20000000800 */
[----:B------:R2:W-:Y:S06]  /*5eb0*/  MEMBAR.ALL.CTA ;  /* 0x0000000000007992 */ /* 0x0005ec0000008000 */
[----:B--2---:R-:W2:Y:S01]  /*5ec0*/  FENCE.VIEW.ASYNC.S ;  /* 0x00000000000073c6 */ /* 0x004ea20000000000 */
[----:B------:R-:W1:Y:S08]  /*5ed0*/  @!P1 LDC R12, c[0x0][0xb20] ;  /* 0x0002c800ff0c9b82 */ /* 0x000e700000000800 */
[----:B------:R-:W1:Y:S01]  /*5ee0*/  @!P1 LDC R7, c[0x0][0xb0c] ;  /* 0x0002c300ff079b82 */ /* 0x000e620000000800 */
[----:B--2---:R2:W-:Y:S01]  /*5ef0*/  SYNCS.ARRIVE.TRANS64.RED.A1T0 RZ, [R0+URZ], RZ ;  /* 0x000000ff00ff79a7 */ /* 0x0045e200081004ff */
[----:B---3--:R-:W-:Y:S04]  /*5f00*/  LOP3.LUT P4, RZ, R18, 0x1, RZ, 0xc0, !PT ;  /* 0x0000000112ff7812 */ /* 0x008fe8000788c0ff */
[----:B------:R-:W-:Y:S09]  /*5f10*/  P2R R101, PR, RZ, 0x10 ;  /* 0x00000010ff657803 */ /* 0x000ff20000000000 */
[----:B------:R-:W-:Y:S02]  /*5f20*/  @P4 MOV R44, R16 ;  /* 0x00000010002c4202 */ /* 0x000fe40000000f00 */
[----:B------:R-:W-:Y:S01]  /*5f30*/  @P4 LOP3.LUT R43, R17, 0xffff, RZ, 0xc0, !PT ;  /* 0x0000ffff112b4812 */ /* 0x000fe200078ec0ff */
[----:B--2-4-:R-:W-:Y:S06]  /*5f40*/  @!P0 BRA `(.L_x_111) ;  /* 0x0000000000a48947 */ /* 0x014fec0003800000 */
[----:B------:R-:W-:Y:S01]  /*5f50*/  IMAD.HI.U32 R0, R90, R39, RZ ;  /* 0x000000275a007227 */ /* 0x000fe200078e00ff */
[----:B------:R-:W-:Y:S02]  /*5f60*/  ISETP.NE.AND P0, PT, R38, 0x1, PT ;  /* 0x000000012600780c */ /* 0x000fe40003f05270 */
[----:B------:R-:W-:Y:S01]  /*5f70*/  ISETP.NE.AND P2, PT, R40, 0x1, PT ;  /* 0x000000012800780c */ /* 0x000fe20003f45270 */
[----:B------:R-:W-:Y:S01]  /*5f80*/  IMAD.HI.U32 R4, R91, R84, RZ ;  /* 0x000000545b047227 */ /* 0x000fe200078e00ff */
[----:B------:R-:W-:Y:S02]  /*5f90*/  SHF.R.U32.HI R0, RZ, R89, R0 ;  /* 0x00000059ff007219 */ /* 0x000fe40000011600 */
[----:B------:R-:W-:Y:S01]  /*5fa0*/  ISETP.NE.AND P3, PT, R42, 0x1, PT ;  /* 0x000000012a00780c */ /* 0x000fe20003f65270 */
[----:B------:R-:W-:Y:S01]  /*5fb0*/  IMAD.HI.U32 R6, R43, R39, RZ ;  /* 0x000000272b067227 */ /* 0x000fe200078e00ff */
[-C--:B------:R-:W-:Y:S02]  /*5fc0*/  SHF.R.U32.HI R4, RZ, R85.reuse, R4 ;  /* 0x00000055ff047219 */ /* 0x080fe40000011604 */
[----:B------:R-:W-:Y:S01]  /*5fd0*/  SEL R0, R90, R0, !P0 ;  /* 0x000000005a007207 */ /* 0x000fe20004000000 */
[----:B------:R-:W-:Y:S01]  /*5fe0*/  IMAD.HI.U32 R5, R44, R84, RZ ;  /* 0x000000542c057227 */ /* 0x000fe200078e00ff */
[----:B------:R-:W-:Y:S03]  /*5ff0*/  SEL R4, R91, R4, !P3 ;  /* 0x000000045b047207 */ /* 0x000fe60005800000 */
[-C--:B------:R-:W-:Y:S01]  /*6000*/  IMAD.HI.U32 R3, R0, R36.reuse, RZ ;  /* 0x0000002400037227 */ /* 0x080fe200078e00ff */
[----:B------:R-:W-:Y:S03]  /*6010*/  SHF.R.U32.HI R5, RZ, R85, R5 ;  /* 0x00000055ff057219 */ /* 0x000fe60000011605 */
[----:B------:R-:W-:Y:S01]  /*6020*/  IMAD.HI.U32 R2, R4, R36, RZ ;  /* 0x0000002404027227 */ /* 0x000fe200078e00ff */
[----:B------:R-:W-:Y:S02]  /*6030*/  @P2 SHF.R.U32.HI R0, RZ, R37, R3 ;  /* 0x00000025ff002219 */ /* 0x000fe40000011603 */
[----:B------:R-:W-:Y:S02]  /*6040*/  SHF.R.U32.HI R3, RZ, R89, R6 ;  /* 0x00000059ff037219 */ /* 0x000fe40000011606 */
[----:B------:R-:W-:Y:S01]  /*6050*/  @P2 SHF.R.U32.HI R4, RZ, R37, R2 ;  /* 0x00000025ff042219 */ /* 0x000fe20000011602 */
[----:B------:R-:W-:Y:S01]  /*6060*/  IMAD R0, R40, R0, RZ ;  /* 0x0000000028007224 */ /* 0x000fe200078e02ff */
[----:B------:R-:W-:Y:S02]  /*6070*/  SEL R3, R43, R3, !P0 ;  /* 0x000000032b037207 */ /* 0x000fe40004000000 */
[----:B------:R-:W-:Y:S01]  /*6080*/  SEL R2, R44, R5, !P3 ;  /* 0x000000052c027207 */ /* 0x000fe20005800000 */
[----:B------:R-:W-:Y:S01]  /*6090*/  IMAD R5, R40, R4, RZ ;  /* 0x0000000428057224 */ /* 0x000fe200078e02ff */
[C---:B------:R-:W-:Y:S01]  /*60a0*/  ISETP.GE.AND P0, PT, R3.reuse, R0, PT ;  /* 0x000000000300720c */ /* 0x040fe20003f06270 */
[C---:B------:R-:W-:Y:S03]  /*60b0*/  IMAD.HI.U32 R0, R3.reuse, R36, RZ ;  /* 0x0000002403007227 */ /* 0x040fe600078e00ff */
[C---:B------:R-:W-:Y:S02]  /*60c0*/  ISETP.GE.OR P0, PT, R2.reuse, R5, P0 ;  /* 0x000000050200720c */ /* 0x040fe40000706670 */
[----:B------:R-:W-:Y:S04]  /*60d0*/  SHF.R.U32.HI R0, RZ, R37, R0 ;  /* 0x00000025ff007219 */ /* 0x000fe80000011600 */
[C---:B------:R-:W-:Y:S05]  /*60e0*/  SEL R6, R3.reuse, R0, !P2 ;  /* 0x0000000003067207 */ /* 0x040fea0005000000 */
        /* <DEDUP_REMOVED lines=14> */
[----:B------:R-:W-:Y:S07]  /*61d0*/  IMAD R43, R3, R38, R43 ;  /* 0x00000026032b7224 */ /* 0x000fee00078e022b */
.L_x_111:
[----:B-1----:R-:W-:Y:S01]  /*61e0*/  @!P1 ISETP.NE.AND P0, PT, R8, 0x1, PT ;  /* 0x000000010800980c */ /* 0x002fe20003f05270 */
[----:B------:R-:W-:Y:S01]  /*61f0*/  @!P1 IMAD.HI.U32 R0, R44, R10, RZ ;  /* 0x0000000a2c009227 */ /* 0x000fe200078e00ff */
[----:B------:R-:W-:Y:S01]  /*6200*/  @!P1 ISETP.NE.AND P2, PT, R7, 0x1, PT ;  /* 0x000000010700980c */ /* 0x000fe20003f45270 */
[----:B------:R-:W-:Y:S01]  /*6210*/  ULOP3.LUT UP0, URZ, UR52, 0x1b0, URZ, 0xc0, !UPT ;  /* 0x000001b034ff7892 */ /* 0x000fe2000f80c0ff */
[----:B------:R-:W-:Y:S01]  /*6220*/  R2UR UR42, R15 ;  /* 0x000000000f2a72ca */ /* 0x000fe200000e0000 */
[----:B------:R-:W-:Y:S01]  /*6230*/  @!P1 IMAD.HI.U32 R2, R43, R9, RZ ;  /* 0x000000092b029227 */ /* 0x000fe200078e00ff */
[----:B------:R-:W-:Y:S02]  /*6240*/  @!P1 SHF.R.U32.HI R0, RZ, R11, R0 ;  /* 0x0000000bff009219 */ /* 0x000fe40000011600 */
[----:B------:R-:W-:Y:S01]  /*6250*/  R2UR UR41, R14 ;  /* 0x000000000e2972ca */ /* 0x000fe200000e0000 */
[----:B------:R-:W-:Y:S01]  /*6260*/  VIADD R103, R103, 0x1 ;  /* 0x0000000167677836 */ /* 0x000fe20000000000 */
[----:B------:R-:W-:Y:S02]  /*6270*/  @!P1 SHF.R.U32.HI R2, RZ, R12, R2 ;  /* 0x0000000cff029219 */ /* 0x000fe40000011602 */
[----:B------:R-:W-:Y:S02]  /*6280*/  @!P1 SEL R3, R44, R0, !P2 ;  /* 0x000000002c039207 */ /* 0x000fe40005000000 */
[----:B------:R-:W-:Y:S02]  /*6290*/  @!P1 SEL R2, R43, R2, !P0 ;  /* 0x000000022b029207 */ /* 0x000fe40004000000 */
[----:B------:R-:W-:Y:S01]  /*62a0*/  @P4 SHF.R.U32.HI R95, RZ, 0x10, R17 ;  /* 0x00000010ff5f4819 */ /* 0x000fe20000011611 */
[----:B------:R-:W-:Y:S02]  /*62b0*/  USHF.L.U32 UR42, UR42, 0x7, URZ ;  /* 0x000000072a2a7899 */ /* 0x000fe400080006ff */
[----:B------:R-:W-:Y:S02]  /*62c0*/  @!P1 IMAD.IADD R0, R2, 0x1, -R3 ;  /* 0x0000000102009824 */ /* 0x000fe400078e0a03 */
[----:B------:R-:W-:Y:S01]  /*62d0*/  @!P1 IMAD.IADD R2, R3, 0x1, -R2 ;  /* 0x0000000103029824 */ /* 0x000fe200078e0a02 */
[----:B------:R-:W-:Y:S01]  /*62e0*/  USHF.L.U32 UR41, UR41, 0x6, URZ ;  /* 0x0000000629297899 */ /* 0x000fe200080006ff */
[----:B------:R-:W-:Y:S02]  /*62f0*/  @!P1 IMAD R44, R0, R7, R44 ;  /* 0x00000007002c9224 */ /* 0x000fe400078e022c */
[----:B------:R-:W-:Y:S01]  /*6300*/  @!P1 IMAD R43, R2, R8, R43 ;  /* 0x00000008022b9224 */ /* 0x000fe200078e022b */
[----:B------:R-:W-:Y:S08]  /*6310*/  BRA.U !UP0, `(.L_x_112) ;  /* 0x00000001087c7547 */ /* 0x000ff0000b800000 */
[----:B------:R-:W1:Y:S01]  /*6320*/  LDCU.64 UR8, c[0x4][0x80] ;  /* 0x01001000ff0877ac */ /* 0x000e620008000a00 */
[----:B------:R-:W-:Y:S01]  /*6330*/  MOV R2, 0x0 ;  /* 0x0000000000027802 */ /* 0x000fe20000000f00 */
[----:B------:R-:W-:Y:S02]  /*6340*/  HFMA2 R12, -RZ, RZ, 0, 5.9604644775390625e-08 ;  /* 0x00000001ff0c7431 */ /* 0x000fe400000001ff */
[----:B------:R-:W-:Y:S01]  /*6350*/  IMAD.MOV.U32 R8, RZ, RZ, 0x70 ;  /* 0x00000070ff087424 */ /* 0x000fe200078e00ff */
[----:B------:R2:W3:Y:S01]  /*6360*/  LDC.64 R14, c[0x4][R2] ;  /* 0x01000000020e7b82 */ /* 0x0004e20000000a00 */
[----:B------:R-:W4:Y:S01]  /*6370*/  LDCU.64 UR6, c[0x4][0x88] ;  /* 0x01001100ff0677ac */ /* 0x000f220008000a00 */
[----:B------:R-:W-:Y:S01]  /*6380*/  IMAD.MOV.U32 R13, RZ, RZ, RZ ;  /* 0x000000ffff0d7224 */ /* 0x000fe200078e00ff */
[----:B------:R-:W2:Y:S01]  /*6390*/  LDCU.64 UR4, c[0x4][0x8] ;  /* 0x01000100ff0477ac */ /* 0x000ea20008000a00 */
[----:B-1----:R-:W-:Y:S01]  /*63a0*/  MOV R5, UR9 ;  /* 0x0000000900057c02 */ /* 0x002fe20008000f00 */
[----:B------:R-:W-:Y:S01]  /*63b0*/  IMAD.U32 R4, RZ, RZ, UR8 ;  /* 0x00000008ff047e24 */ /* 0x000fe2000f8e00ff */
[----:B----4-:R-:W-:Y:S01]  /*63c0*/  MOV R7, UR7 ;  /* 0x0000000700077c02 */ /* 0x010fe20008000f00 */
[----:B------:R-:W-:Y:S01]  /*63d0*/  IMAD.U32 R6, RZ, RZ, UR6 ;  /* 0x00000006ff067e24 */ /* 0x000fe2000f8e00ff */
[----:B--2---:R-:W-:Y:S01]  /*63e0*/  MOV R11, UR5 ;  /* 0x00000005000b7c02 */ /* 0x004fe20008000f00 */
[----:B------:R-:W-:Y:S02]  /*63f0*/  IMAD.U32 R10, RZ, RZ, UR4 ;  /* 0x00000004ff0a7e24 */ /* 0x000fe4000f8e00ff */
[----:B------:R-:W-:Y:S07]  /*6400*/  LEPC R20, `(.L_x_113) ;  /* 0x000000001014794e */ /* 0x000fee0000000000 */
[----:B---3-5:R-:W-:Y:S05]  /*6410*/  CALL.ABS.NOINC R14 ;  /* 0x000000000e007343 */ /* 0x028fea0003c00000 */
.L_x_113:
[----:B------:R-:W1:Y:S01]  /*6420*/  LDCU.64 UR8, c[0x4][0x80] ;  /* 0x01001000ff0877ac */ /* 0x000e620008000a00 */
[----:B------:R-:W2:Y:S01]  /*6430*/  LDC.64 R2, c[0x4][R2] ;  /* 0x0100000002027b82 */ /* 0x000ea20000000a00 */
[----:B------:R-:W-:Y:S02]  /*6440*/  HFMA2 R12, -RZ, RZ, 0, 5.9604644775390625e-08 ;  /* 0x00000001ff0c7431 */ /* 0x000fe400000001ff */
[----:B------:R-:W-:Y:S02]  /*6450*/  IMAD.MOV.U32 R8, RZ, RZ, 0x70 ;  /* 0x00000070ff087424 */ /* 0x000fe400078e00ff */
[----:B------:R-:W-:Y:S01]  /*6460*/  IMAD.MOV.U32 R13, RZ, RZ, RZ ;  /* 0x000000ffff0d7224 */ /* 0x000fe200078e00ff */
[----:B------:R-:W3:Y:S01]  /*6470*/  LDCU.64 UR6, c[0x4][0x88] ;  /* 0x01001100ff0677ac */ /* 0x000ee20008000a00 */
[----:B------:R-:W4:Y:S01]  /*6480*/  LDCU.64 UR4, c[0x4][0x8] ;  /* 0x01000100ff0477ac */ /* 0x000f220008000a00 */
[----:B-1----:R-:W-:Y:S02]  /*6490*/  MOV R4, UR8 ;  /* 0x0000000800047c02 */ /* 0x002fe40008000f00 */
[----:B------:R-:W-:Y:S02]  /*64a0*/  MOV R5, UR9 ;  /* 0x0000000900057c02 */ /* 0x000fe40008000f00 */
[----:B---3--:R-:W-:Y:S01]  /*64b0*/  MOV R7, UR7 ;  /* 0x0000000700077c02 */ /* 0x008fe20008000f00 */
[----:B------:R-:W-:Y:S01]  /*64c0*/  IMAD.U32 R6, RZ, RZ, UR6 ;  /* 0x00000006ff067e24 */ /* 0x000fe2000f8e00ff */
[----:B----4-:R-:W-:Y:S01]  /*64d0*/  MOV R11, UR5 ;  /* 0x00000005000b7c02 */ /* 0x010fe20008000f00 */
[----:B------:R-:W-:Y:S02]  /*64e0*/  IMAD.U32 R10, RZ, RZ, UR4 ;  /* 0x00000004ff0a7e24 */ /* 0x000fe4000f8e00ff */
[----:B------:R-:W-:Y:S07]  /*64f0*/  LEPC R20, `(.L_x_112) ;  /* 0x000000001014794e */ /* 0x000fee0000000000 */
[----:B--2---:R-:W-:Y:S05]  /*6500*/  CALL.ABS.NOINC R2 ;  /* 0x0000000002007343 */ /* 0x004fea0003c00000 */
.L_x_112:
[----:B------:R-:W-:Y:S01]  /*6510*/  ISETP.NE.U32.AND P4, PT, R82, RZ, PT ;  /* 0x000000ff5200720c */ /* 0x000fe20003f85070 */
[----:B------:R-:W-:Y:S01]  /*6520*/  UISETP.NE.AND UP2, UPT, UR53, URZ, UPT ;  /* 0x000000ff3500728c */ /* 0x000fe2000bf45270 */
[----:B------:R-:W-:Y:S01]  /*6530*/  ISETP.NE.U32.AND P2, PT, RZ, UR38, PT ;  /* 0x00000026ff007c0c */ /* 0x000fe2000bf45070 */
[----:B------:R-:W-:Y:S01]  /*6540*/  UISETP.NE.U32.AND UP1, UPT, UR44, URZ, UPT ;  /* 0x000000ff2c00728c */ /* 0x000fe2000bf25070 */
[----:B------:R-:W-:Y:S01]  /*6550*/  ISETP.NE.AND.EX P4, PT, R83, RZ, PT, P4 ;  /* 0x000000ff5300720c */ /* 0x000fe20003f85340 */
[----:B------:R-:W-:Y:S01]  /*6560*/  UPLOP3.LUT UP0, UPT, UPT, UPT, UPT, 0x40, 0x4 ;  /* 0x000000000004789c */ /* 0x000fe20003f0e870 */
[----:B------:R-:W-:Y:S01]  /*6570*/  ISETP.NE.AND.EX P2, PT, RZ, UR39, PT, P2 ;  /* 0x00000027ff007c0c */ /* 0x000fe2000bf45320 */
[----:B------:R-:W-:Y:S01]  /*6580*/  UISETP.NE.AND.EX UP1, UPT, UR45, URZ, UPT, UP1 ;  /* 0x000000ff2d00728c */ /* 0x000fe2000bf25310 */
[----:B------:R-:W-:Y:S04]  /*6590*/  PLOP3.LUT P1, PT, PT, PT, UP2, 0x80, 0x8 ;  /* 0x000000000008781c */ /* 0x000fe80003f2f028 */
[----:B------:R-:W-:Y:S06]  /*65a0*/  @UP2 UPLOP3.LUT UP0, UPT, UPT, UPT, UP1, 0x80, 0x8 ;  /* 0x000000000008289c */ /* 0x000fec0003f0f010 */
[----:B------:R-:W-:Y:S01]  /*65b0*/  PLOP3.LUT P0, PT, PT, PT, UP0, 0x80, 0x8 ;  /* 0x000000000008781c */ /* 0x000fe20003f0f008 */
[----:B------:R-:W-:Y:S01]  /*65c0*/  @!UPT UIADD3 URZ, UPT, UPT, URZ, URZ, URZ ;  /* 0x000000fffffff290 */ /* 0x000fe2000fffe0ff */
[----:B------:R-:W-:Y:S11]  /*65d0*/  BRA.U !UP1, `(.L_x_114) ;  /* 0x0000000109387547 */ /* 0x000ff6000b800000 */
[----:B------:R-:W-:Y:S01]  /*65e0*/  UISETP.NE.U32.AND UP0, UPT, UR38, URZ, UPT ;  /* 0x000000ff2600728c */ /* 0x000fe2000bf05070 */
[----:B------:R-:W-:Y:S02]  /*65f0*/  HFMA2 R0, -RZ, RZ, 0, 5.9604644775390625e-08 ;  /* 0x00000001ff007431 */ /* 0x000fe400000001ff */
[----:B------:R-:W-:Y:S01]  /*6600*/  IMAD.MOV.U32 R88, RZ, RZ, 0x1 ;  /* 0x00000001ff587424 */ /* 0x000fe200078e00ff */
[----:B------:R-:W-:Y:S06]  /*6610*/  UISETP.NE.AND.EX UP0, UPT, UR39, URZ, UPT, UP0 ;  /* 0x000000ff2700728c */ /* 0x000fec000bf05300 */
[----:B------:R-:W-:Y:S05]  /*6620*/  PLOP3.LUT P3, PT, PT, PT, UP0, 0x80, 0x8 ;  /* 0x000000000008781c */ /* 0x000fea0003f6f008 */
[----:B------:R-:W1:Y:S01]  /*6630*/  @UP0 LDCU.64 UR6, c[0x0][0x888] ;  /* 0x00011100ff0607ac */ /* 0x000e620008000a00 */
[----:B------:R-:W-:Y:S07]  /*6640*/  @UP0 UIMAD UR4, UR36, UR44, URZ ;  /* 0x0000002c240402a4 */ /* 0x000fee000f8e02ff */
[----:B------:R-:W-:Y:S01]  /*6650*/  @!P3 PRMT R88, R0, 0x7610, R88 ;  /* 0x000076100058b816 */ /* 0x000fe20000000058 */
[----:B-1----:R-:W-:Y:S03]  /*6660*/  @UP0 UIMAD.WIDE UR6, UR4, 0x4, UR6 ;  /* 0x00000004040608a5 */ /* 0x002fe6000f8e0206 */
[----:B------:R-:W1:Y:S03]  /*6670*/  @!UP0 LDCU UR4, c[0x0][0x880] ;  /* 0x00011000ff0487ac */ /* 0x000e660008000800 */
[----:B------:R-:W-:Y:S01]  /*6680*/  IMAD.U32 R2, RZ, RZ, UR6 ;  /* 0x00000006ff027e24 */ /* 0x000fe2000f8e00ff */
[----:B------:R-:W-:Y:S05]  /*6690*/  MOV R3, UR7 ;  /* 0x0000000700037c02 */ /* 0x000fea0008000f00 */
[----:B-----5:R2:W5:Y:S02]  /*66a0*/  @P3 LDG.E R49, desc[UR46][R2.64] ;  /* 0x0000002e02313981 */ /* 0x020564000c1e1900 */
[----:B-12---:R-:W-:Y:S02]  /*66b0*/  @!P3 IMAD.U32 R49, RZ, RZ, UR4 ;  /* 0x00000004ff31be24 */ /* 0x006fe4000f8e00ff */
.L_x_114:
[----:B------:R-:W-:Y:S05]  /*66c0*/  @!P4 BRA `(.L_x_115) ;  /* 0x000000000020c947 */ /* 0x000fea0003800000 */
[----:B------:R-:W-:Y:S04]  /*66d0*/  ISETP.NE.U32.AND P3, PT, R80, RZ, PT ;  /* 0x000000ff5000720c */ /* 0x000fe80003f65070 */
[----:B------:R-:W-:Y:S11]  /*66e0*/  ISETP.NE.AND.EX P3, PT, R81, RZ, PT, P3 ;  /* 0x000000ff5100720c */ /* 0x000ff60003f65330 */
[----:B------:R-:W-:Y:S02]  /*66f0*/  @!UPT UIADD3 URZ, UPT, UPT, URZ, URZ, URZ ;  /* 0x000000fffffff290 */ /* 0x000fe4000fffe0ff */
[----:B------:R-:W1:Y:S01]  /*6700*/  @P3 LDC.64 R2, c[0x0][0x8a8] ;  /* 0x00022a00ff023b82 */ /* 0x000e620000000a00 */
[----:B------:R-:W-:Y:S04]  /*6710*/  @P3 IMAD R0, R82, UR36, RZ ;  /* 0x0000002452003c24 */ /* 0x000fe8000f8e02ff */
[----:B-1----:R-:W-:Y:S05]  /*6720*/  @P3 IMAD.WIDE R2, R0, 0x4, R2 ;  /* 0x0000000400023825 */ /* 0x002fea00078e0202 */
[----:B-----5:R1:W5:Y:S02]  /*6730*/  @P3 LDG.E R47, desc[UR46][R2.64] ;  /* 0x0000002e022f3981 */ /* 0x020364000c1e1900 */
[----:B-1----:R-:W2:Y:S02]  /*6740*/  @!P3 LDC R47, c[0x0][0x8a0] ;  /* 0x00022800ff2fbb82 */ /* 0x002ea40000000800 */
.L_x_115:
[----:B-----5:R-:W-:Y:S01]  /*6750*/  FSETP.NEU.AND P3, PT, R49, RZ, PT ;  /* 0x000000ff3100720b */ /* 0x020fe20003f6d000 */
[----:B------:R-:W-:Y:S01]  /*6760*/  ULOP3.LUT UR4, UR51, 0x1, URZ, 0x3c, !UPT ;  /* 0x0000000133047892 */ /* 0x000fe2000f8e3cff */
[----:B------:R-:W-:Y:S01]  /*6770*/  SEL R4, RZ, 0xffffffff, P2 ;  /* 0xffffffffff047807 */ /* 0x000fe20001000000 */
[----:B------:R-:W-:Y:S01]  /*6780*/  IMAD.U32 R72, RZ, RZ, UR56 ;  /* 0x00000038ff487e24 */ /* 0x000fe2000f8e00ff */
[----:B------:R-:W-:Y:S01]  /*6790*/  @P1 LOP3.LUT P2, RZ, R88, 0xff, RZ, 0xc0, !PT ;  /* 0x000000ff58ff1812 */ /* 0x000fe2000784c0ff */
[----:B------:R-:W-:Y:S01]  /*67a0*/  IMAD.SHL.U32 R106, R94, 0x10, RZ ;  /* 0x000000105e6a7824 */ /* 0x000fe200078e00ff */
[----:B------:R-:W-:Y:S01]  /*67b0*/  @P1 SEL R0, RZ, 0xffffffff, P3 ;  /* 0xffffffffff001807 */ /* 0x000fe20001800000 */
[----:B------:R-:W-:Y:S01]  /*67c0*/  IMAD.U32 R107, RZ, RZ, UR4 ;  /* 0x00000004ff6b7e24 */ /* 0x000fe2000f8e00ff */
[----:B------:R-:W-:Y:S01]  /*67d0*/  LEA R73, R45, UR48, 0x3 ;  /* 0x000000302d497c11 */ /* 0x000fe2000f8e18ff */
[----:B------:R-:W-:Y:S01]  /*67e0*/  IMAD.SHL.U32 R72, R72, 0x2000, RZ ;  /* 0x0000200048487824 */ /* 0x000fe200078e00ff */
[----:B------:R-:W-:Y:S01]  /*67f0*/  @P0 SEL R0, R4, R0, !P2 ;  /* 0x0000000004000207 */ /* 0x000fe20005000000 */
[----:B------:R-:W-:Y:S01]  /*6800*/  IMAD.SHL.U32 R105, R93, 0x10, RZ ;  /* 0x000000105d697824 */ /* 0x000fe200078e00ff */
[----:B------:R-:W-:Y:S01]  /*6810*/  PLOP3.LUT P2, PT, PT, PT, UP1, 0x80, 0x8 ;  /* 0x000000000008781c */ /* 0x000fe20003f4f018 */
[----:B------:R-:W-:Y:S01]  /*6820*/  IMAD.IADD R67, R99, 0x1, R72 ;  /* 0x0000000163437824 */ /* 0x000fe200078e0248 */
[----:B------:R-:W-:Y:S01]  /*6830*/  @P1 LOP3.LUT R0, R0, 0x1, RZ, 0xc0, !PT ;  /* 0x0000000100001812 */ /* 0x000fe200078ec0ff */
[----:B------:R-:W-:Y:S01]  /*6840*/  BSSY B1, `(.L_x_116) ;  /* 0x0000039000017945 */ /* 0x000fe20003800000 */
[----:B------:R-:W-:Y:S01]  /*6850*/  LOP3.LUT P4, R102, R88, 0xff, RZ, 0xc0, !PT ;  /* 0x000000ff58667812 */ /* 0x000fe2000788c0ff */
[----:B------:R-:W-:Y:S01]  /*6860*/  IMAD.IADD R66, R67, 0x1, R106 ;  /* 0x0000000143427824 */ /* 0x000fe200078e026a */
[----:B------:R-:W-:Y:S01]  /*6870*/  ISETP.NE.U32.OR P5, PT, R0, 0x1, !P1 ;  /* 0x000000010000780c */ /* 0x000fe20004fa5470 */
[----:B------:R-:W-:Y:S01]  /*6880*/  IMAD.U32 R0, RZ, RZ, UR56 ;  /* 0x00000038ff007e24 */ /* 0x000fe2000f8e00ff */
[----:B------:R-:W-:Y:S01]  /*6890*/  SEL R3, RZ, 0xffffffff, P3 ;  /* 0xffffffffff037807 */ /* 0x000fe20001800000 */
[----:B------:R-:W-:Y:S01]  /*68a0*/  IMAD.MOV.U32 R75, RZ, RZ, 0x1 ;  /* 0x00000001ff4b7424 */ /* 0x000fe200078e00ff */
[----:B------:R-:W-:Y:S01]  /*68b0*/  P2R R104, PR, RZ, 0x20 ;  /* 0x00000020ff687803 */ /* 0x000fe20000000000 */
[----:B------:R-:W-:Y:S01]  /*68c0*/  IMAD R48, R45, 0x40, R46 ;  /* 0x000000402d307824 */ /* 0x000fe200078e022e */
[----:B------:R-:W-:Y:S01]  /*68d0*/  LEA R0, R0, UR48, 0x3 ;  /* 0x0000003000007c11 */ /* 0x000fe2000f8e18ff */
[----:B------:R-:W-:Y:S01]  /*68e0*/  IMAD.U32 R74, RZ, RZ, UR56 ;  /* 0x00000038ff4a7e24 */ /* 0x000fe2000f8e00ff */
[----:B------:R-:W-:Y:S02]  /*68f0*/  @P2 SEL R3, R4, R3, !P4 ;  /* 0x0000000304032207 */ /* 0x000fe40006000000 */
[----:B------:R-:W-:Y:S02]  /*6900*/  CS2R R78, SRZ ;  /* 0x00000000004e7805 */ /* 0x000fe4000001ff00 */
[----:B------:R-:W-:Y:S02]  /*6910*/  CS2R R76, SRZ ;  /* 0x00000000004c7805 */ /* 0x000fe4000001ff00 */
[----:B------:R-:W-:Y:S02]  /*6920*/  CS2R R70, SRZ ;  /* 0x0000000000467805 */ /* 0x000fe4000001ff00 */
[----:B------:R-:W-:Y:S02]  /*6930*/  LOP3.LUT R3, R3, 0x1, RZ, 0xc0, !PT ;  /* 0x0000000103037812 */ /* 0x000fe400078ec0ff */
[----:B------:R-:W-:Y:S02]  /*6940*/  CS2R R68, SRZ ;  /* 0x0000000000447805 */ /* 0x000fe4000001ff00 */
[----:B------:R-:W-:Y:S02]  /*6950*/  @P5 SHF.L.U32 R2, R107, 0x1f, RZ ;  /* 0x0000001f6b025819 */ /* 0x000fe400000006ff */
[----:B------:R-:W-:Y:S02]  /*6960*/  CS2R R62, SRZ ;  /* 0x00000000003e7805 */ /* 0x000fe4000001ff00 */
[----:B------:R-:W-:Y:S02]  /*6970*/  ISETP.NE.U32.AND P2, PT, R3, 0x1, PT ;  /* 0x000000010300780c */ /* 0x000fe40003f45070 */
[----:B------:R-:W-:Y:S01]  /*6980*/  CS2R R60, SRZ ;  /* 0x00000000003c7805 */ /* 0x000fe2000001ff00 */
[----:B------:R1:W3:Y:S01]  /*6990*/  @P5 SYNCS.PHASECHK.TRANS64.TRYWAIT P1, [R0+URZ+0x210], R2 ;  /* 0x00021002000055a7 */ /* 0x0002e200080211ff */
[----:B------:R-:W-:Y:S02]  /*69a0*/  CS2R R58, SRZ ;  /* 0x00000000003a7805 */ /* 0x000fe4000001ff00 */
[----:B------:R-:W-:Y:S02]  /*69b0*/  P2R R108, PR, RZ, 0x4 ;  /* 0x00000004ff6c7803 */ /* 0x000fe40000000000 */
[----:B------:R-:W-:Y:S01]  /*69c0*/  CS2R R56, SRZ ;  /* 0x0000000000387805 */ /* 0x000fe2000001ff00 */
[----:B------:R-:W-:Y:S02]  /*69d0*/  IMAD.IADD R65, R67, 0x1, R105 ;  /* 0x0000000143417824 */ /* 0x000fe400078e0269 */
[----:B------:R-:W-:Y:S01]  /*69e0*/  IMAD.IADD R64, R98, 0x1, R66 ;  /* 0x0000000162407824 */ /* 0x000fe200078e0242 */
[----:B-1----:R-:W-:Y:S04]  /*69f0*/  SHF.L.U32 R2, R97, 0x1f, RZ ;  /* 0x0000001f61027819 */ /* 0x002fe800000006ff */
[----:B------:R1:W4:Y:S01]  /*6a00*/  SYNCS.PHASECHK.TRANS64.TRYWAIT P0, [R73+URZ+0x270], R2 ;  /* 0x00027002490075a7 */ /* 0x00032200080011ff */
[----:B---3--:R-:W-:Y:S01]  /*6a10*/  @P5 SEL R75, RZ, 0x1, !P1 ;  /* 0x00000001ff4b5807 */ /* 0x008fe20004800000 */
[----:B-1----:R-:W-:Y:S06]  /*6a20*/  @!P5 BRA `(.L_x_117) ;  /* 0x000000000068d947 */ /* 0x002fec0003800000 */
[----:B------:R-:W-:Y:S01]  /*6a30*/  ISETP.NE.AND P1, PT, R75, RZ, PT ;  /* 0x000000ff4b00720c */ /* 0x000fe20003f25270 */
[----:B------:R-:W-:Y:S01]  /*6a40*/  BSSY B0, `(.L_x_118) ;  /* 0x000000d000007945 */ /* 0x000fe20003800000 */
[----:B------:R-:W-:Y:S02]  /*6a50*/  CS2R R58, SRZ ;  /* 0x00000000003a7805 */ /* 0x000fe4000001ff00 */
[----:B------:R-:W-:Y:S02]  /*6a60*/  CS2R R56, SRZ ;  /* 0x0000000000387805 */ /* 0x000fe4000001ff00 */
[----:B------:R-:W-:Y:S02]  /*6a70*/  CS2R R62, SRZ ;  /* 0x00000000003e7805 */ /* 0x000fe4000001ff00 */
[----:B------:R-:W-:Y:S02]  /*6a80*/  CS2R R60, SRZ ;  /* 0x00000000003c7805 */ /* 0x000fe4000001ff00 */
[----:B------:R-:W-:Y:S02]  /*6a90*/  CS2R R70, SRZ ;  /* 0x0000000000467805 */ /* 0x000fe4000001ff00 */
[----:B------:R-:W-:Y:S02]  /*6aa0*/  CS2R R68, SRZ ;  /* 0x0000000000447805 */ /* 0x000fe4000001ff00 */
[----:B------:R-:W-:Y:S02]  /*6ab0*/  CS2R R78, SRZ ;  /* 0x00000000004e7805 */ /* 0x000fe4000001ff00 */
[----:B------:R-:W-:Y:S01]  /*6ac0*/  CS2R R76, SRZ ;  /* 0x00000000004c7805 */ /* 0x000fe2000001ff00 */
[----:B------:R-:W-:Y:S06]  /*6ad0*/  @P1 BRA `(.L_x_119) ;  /* 0x00000000000c1947 */ /* 0x000fec0003800000 */
[----:B------:R-:W-:Y:S04]  /*6ae0*/  SHF.L.U32 R3, R107, 0x1f, RZ ;  /* 0x0000001f6b037819 */ /* 0x000fe800000006ff */
[----:B------:R-:W1:Y:S02]  /*6af0*/  SYNCS.PHASECHK.TRANS64.TRYWAIT P1, [R0+URZ+0x210], R3 ;  /* 0x00021003000075a7 */ /* 0x000e6400080211ff */
[----:B-1----:R-:W-:Y:S05]  /*6b00*/  @!P1 BRA `(.L_x_120) ;  /* 0x0000003000009947 */ /* 0x002fea0003800000 */
.L_x_119:
[----:B------:R-:W-:Y:S05]  /*6b10*/  BSYNC B0 ;  /* 0x0000000000007941 */ /* 0x000fea0003800000 */
.L_x_118:
[----:B------:R-:W-:Y:S01]  /*6b20*/  ISETP.NE.AND P1, PT, R108, RZ, PT ;  /* 0x000000ff6c00720c */ /* 0x000fe20003f25270 */
[----:B------:R-:W-:Y:S04]  /*6b30*/  UIADD3 UR5, UPT, UPT, UR56, 0x1, URZ ;  /* 0x0000000138057890 */ /* 0x000fe8000fffe0ff */
[----:B------:R-:W-:Y:S04]  /*6b40*/  UISETP.NE.AND UP0, UPT, UR5, 0x3, UPT ;  /* 0x000000030500788c */ /* 0x000fe8000bf05270 */
[----:B------:R-:W-:Y:S02]  /*6b50*/  USEL UR4, URZ, 0x1, UP0 ;  /* 0x00000001ff047887 */ /* 0x000fe40008000000 */
[----:B------:R-:W-:Y:S02]  /*6b60*/  USEL UR5, UR5, URZ, UP0 ;  /* 0x000000ff05057287 */ /* 0x000fe40008000000 */
[----:B------:R3:W1:Y:S02]  /*6b70*/  @P1 LDS.128 R56, [R67] ;  /* 0x0000000043381984 */ /* 0x0006640000000c00 */
[----:B------:R-:W-:Y:S02]  /*6b80*/  LOP3.LUT R107, R107, UR4, RZ, 0x3c, !PT ;  /* 0x000000046b6b7c12 */ /* 0x000fe4000f8e3cff */
[----:B------:R3:W1:Y:S01]  /*6b90*/  @P1 LDS.128 R60, [R66+0x10] ;  /* 0x00001000423c1984 */ /* 0x0006620000000c00 */
[----:B------:R-:W-:Y:S03]  /*6ba0*/  IMAD.U32 R74, RZ, RZ, UR5 ;  /* 0x00000005ff4a7e24 */ /* 0x000fe6000f8e00ff */
[----:B------:R3:W1:Y:S04]  /*6bb0*/  @P1 LDS.128 R68, [R65+0x20] ;  /* 0x0000200041441984 */ /* 0x0006680000000c00 */
[----:B------:R3:W1:Y:S02]  /*6bc0*/  @P1 LDS.128 R76, [R64+0x10] ;  /* 0x00001000404c1984 */ /* 0x0006640000000c00 */
.L_x_117:
[----:B------:R-:W-:Y:S05]  /*6bd0*/  BSYNC B1 ;  /* 0x0000000000017941 */ /* 0x000fea0003800000 */
.L_x_116:
[----:B-1----:R-:W-:Y:S04]  /*6be0*/  SHF.R.U32.HI R0, RZ, 0x15, R48 ;  /* 0x00000015ff007819 */ /* 0x002fe80000011630 */
[----:B------:R-:W-:Y:S01]  /*6bf0*/  LOP3.LUT P1, RZ, R0, 0x3, R92, 0x48, !PT ;  /* 0x0000000300ff7812 */ /* 0x000fe2000782485c */
[----:B------:R-:W-:Y:S01]  /*6c00*/  @!UPT UIADD3 URZ, UPT, UPT, URZ, URZ, URZ ;  /* 0x000000fffffff290 */ /* 0x000fe2000fffe0ff */
[----:B----4-:R-:W-:Y:S11]  /*6c10*/  @P0 BRA `(.L_x_121) ;  /* 0x0000000000080947 */ /* 0x010ff60003800000 */
[----:B------:R-:W1:Y:S02]  /*6c20*/  SYNCS.PHASECHK.TRANS64.TRYWAIT P0, [R73+URZ+0x270], R2 ;  /* 0x00027002490075a7 */ /* 0x000e6400080011ff */
[----:B-1----:R-:W-:Y:S05]  /*6c30*/  @!P0 BRA `(.L_x_122) ;  /* 0x0000002c00c88947 */ /* 0x002fea0003800000 */
.L_x_121:
[----:B------:R-:W-:Y:S05]  /*6c40*/  @!P1 BRA `(.L_x_123) ;  /* 0x0000000000409947 */ /* 0x000fea0003800000 */
[----:B------:R-:W4:Y:S01]  /*6c50*/  LDCU.64 UR8, c[0x4][0x70] ;  /* 0x01000e00ff0877ac */ /* 0x000f220008000a00 */
[----:B------:R-:W-:Y:S01]  /*6c60*/  MOV R3, 0x0 ;  /* 0x0000000000037802 */ /* 0x000fe20000000f00 */
[----:B------:R-:W-:Y:S02]  /*6c70*/  HFMA2 R12, -RZ, RZ, 0, 5.9604644775390625e-08 ;  /* 0x00000001ff0c7431 */ /* 0x000fe400000001ff */
[----:B------:R-:W-:Y:S02]  /*6c80*/  IMAD.MOV.U32 R8, RZ, RZ, 0x192 ;  /* 0x00000192ff087424 */ /* 0x000fe400078e00ff */
[----:B------:R-:W-:Y:S01]  /*6c90*/  IMAD.MOV.U32 R13, RZ, RZ, RZ ;  /* 0x000000ffff0d7224 */ /* 0x000fe200078e00ff */
[----:B------:R-:W5:Y:S01]  /*6ca0*/  LDCU.64 UR6, c[0x4][0x78] ;  /* 0x01000f00ff0677ac */ /* 0x000f620008000a00 */
[----:B-1----:R-:W1:Y:S01]  /*6cb0*/  LDC.64 R2, c[0x4][R3] ;  /* 0x0100000003027b82 */ /* 0x002e620000000a00 */
[----:B------:R-:W2:Y:S01]  /*6cc0*/  LDCU.64 UR4, c[0x4][0x10] ;  /* 0x01000200ff0477ac */ /* 0x000ea20008000a00 */
[----:B----4-:R-:W-:Y:S01]  /*6cd0*/  MOV R5, UR9 ;  /* 0x0000000900057c02 */ /* 0x010fe20008000f00 */
[----:B------:R-:W-:Y:S01]  /*6ce0*/  IMAD.U32 R4, RZ, RZ, UR8 ;  /* 0x00000008ff047e24 */ /* 0x000fe2000f8e00ff */
[----:B-----5:R-:W-:Y:S01]  /*6cf0*/  MOV R7, UR7 ;  /* 0x0000000700077c02 */ /* 0x020fe20008000f00 */
[----:B------:R-:W-:Y:S01]  /*6d00*/  IMAD.U32 R6, RZ, RZ, UR6 ;  /* 0x00000006ff067e24 */ /* 0x000fe2000f8e00ff */
[----:B--2---:R-:W-:Y:S01]  /*6d10*/  MOV R11, UR5 ;  /* 0x00000005000b7c02 */ /* 0x004fe20008000f00 */
[----:B------:R-:W-:Y:S02]  /*6d20*/  IMAD.U32 R10, RZ, RZ, UR4 ;  /* 0x00000004ff0a7e24 */ /* 0x000fe4000f8e00ff */
[----:B------:R-:W-:Y:S07]  /*6d30*/  LEPC R20, `(.L_x_123) ;  /* 0x000000001014794e */ /* 0x000fee0000000000 */
[----:B-1-3--:R-:W-:Y:S05]  /*6d40*/  CALL.ABS.NOINC R2 ;  /* 0x0000000002007343 */ /* 0x00afea0003c00000 */
.L_x_123:
[----:B------:R-:W-:Y:S01]  /*6d50*/  SHF.L.U32 R50, R56, 0x10, RZ ;  /* 0x0000001038327819 */ /* 0x000fe200000006ff */
[----:B------:R-:W-:Y:S05]  /*6d60*/  WARPSYNC.ALL ;  /* 0x0000000000007948 */ /* 0x000fea0003800000 */
[----:B------:R-:W-:Y:S01]  /*6d70*/  R2UR UR4, R48 ;  /* 0x00000000300472ca */ /* 0x000fe200000e0000 */
[----:B------:R-:W-:Y:S01]  /*6d80*/  BSSY.RECONVERGENT B0, `(.L_x_124) ;  /* 0x0000085000007945 */ /* 0x000fe20003800200 */
[----:B------:R-:W-:Y:S02]  /*6d90*/  LOP3.LUT R51, R56, 0xffff0000, RZ, 0xc0, !PT ;  /* 0xffff000038337812 */ /* 0x000fe400078ec0ff */
[----:B------:R-:W-:Y:S02]  /*6da0*/  SHF.L.U32 R52, R57, 0x10, RZ ;  /* 0x0000001039347819 */ /* 0x000fe400000006ff */
[----:B------:R-:W-:Y:S07]  /*6db0*/  ISETP.NE.AND P0, PT, R100, RZ, PT ;  /* 0x000000ff6400720c */ /* 0x000fee0003f05270 */
[----:B------:R-:W2:Y:S02]  /*6dc0*/  LDTM.x32 R4, tmem[UR4] ;  /* 0x00000004000479ee */ /* 0x000ea400082c0000 */
[C---:B--2---:R-:W-:Y:S01]  /*6dd0*/  FMUL R0, R47.reuse, R4 ;  /* 0x000000042f007220 */ /* 0x044fe20000400000 */
[C---:B-1----:R-:W-:Y:S01]  /*6de0*/  FMUL R2, R47.reuse, R5 ;  /* 0x000000052f027220 */ /* 0x042fe20000400000 */
[C---:B------:R-:W-:Y:S01]  /*6df0*/  FMUL R4, R47.reuse, R8 ;  /* 0x000000082f047220 */ /* 0x040fe20000400000 */
[C---:B------:R-:W-:Y:S01]  /*6e00*/  FMUL R3, R47.reuse, R6 ;  /* 0x000000062f037220 */ /* 0x040fe20000400000 */
[C---:B------:R-:W-:Y:S01]  /*6e10*/  FMUL R5, R47.reuse, R9 ;  /* 0x000000092f057220 */ /* 0x040fe20000400000 */
[C---:B------:R-:W-:Y:S01]  /*6e20*/  FMUL R8, R47.reuse, R12 ;  /* 0x0000000c2f087220 */ /* 0x040fe20000400000 */
[C---:B------:R-:W-:Y:S01]  /*6e30*/  FMUL R6, R47.reuse, R10 ;  /* 0x0000000a2f067220 */ /* 0x040fe20000400000 */
[C---:B------:R-:W-:Y:S01]  /*6e40*/  FMUL R9, R47.reuse, R13 ;  /* 0x0000000d2f097220 */ /* 0x040fe20000400000 */
[----:B------:R-:W-:Y:S01]  /*6e50*/  FMUL R12, R47, R16 ;  /* 0x000000102f0c7220 */ /* 0x000fe20000400000 */
[----:B------:R-:W-:Y:S01]  /*6e60*/  FFMA R0, R49, R50, R0 ;  /* 0x0000003231007223 */ /* 0x000fe20000000000 */
[C---:B------:R-:W-:Y:S01]  /*6e70*/  FMUL R10, R47.reuse, R14 ;  /* 0x0000000e2f0a7220 */ /* 0x040fe20000400000 */
[C---:B------:R-:W-:Y:S01]  /*6e80*/  FMUL R13, R47.reuse, R17 ;  /* 0x000000112f0d7220 */ /* 0x040fe20000400000 */
[----:B------:R-:W-:Y:S01]  /*6e90*/  FMUL R16, R47, R20 ;  /* 0x000000142f107220 */ /* 0x000fe20000400000 */
[----:B------:R-:W-:Y:S01]  /*6ea0*/  FFMA R2, R49, R51, R2 ;  /* 0x0000003331027223 */ /* 0x000fe20000000002 */
[C---:B------:R-:W-:Y:S01]  /*6eb0*/  FMUL R14, R47.reuse, R18 ;  /* 0x000000122f0e7220 */ /* 0x040fe20000400000 */
[C---:B------:R-:W-:Y:S01]  /*6ec0*/  FMUL R17, R47.reuse, R21 ;  /* 0x000000152f117220 */ /* 0x040fe20000400000 */
[C---:B------:R-:W-:Y:S01]  /*6ed0*/  FMUL R20, R47.reuse, R24 ;  /* 0x000000182f147220 */ /* 0x040fe20000400000 */
[C---:B------:R-:W-:Y:S01]  /*6ee0*/  FMUL R18, R47.reuse, R22 ;  /* 0x000000162f127220 */ /* 0x040fe20000400000 */
[C---:B------:R-:W-:Y:S01]  /*6ef0*/  FMUL R21, R47.reuse, R25 ;  /* 0x000000192f157220 */ /* 0x040fe20000400000 */
[C---:B------:R-:W-:Y:S01]  /*6f00*/  FMUL R24, R47.reuse, R28 ;  /* 0x0000001c2f187220 */ /* 0x040fe20000400000 */
[C---:B------:R-:W-:Y:S01]  /*6f10*/  FMUL R22, R47.reuse, R26 ;  /* 0x0000001a2f167220 */ /* 0x040fe20000400000 */
[C---:B------:R-:W-:Y:S01]  /*6f20*/  FMUL R25, R47.reuse, R29 ;  /* 0x0000001d2f197220 */ /* 0x040fe20000400000 */
[----:B------:R-:W-:Y:S01]  /*6f30*/  FMUL R28, R47, R32 ;  /* 0x000000202f1c7220 */ /* 0x000fe20000400000 */
[----:B------:R-:W-:Y:S01]  /*6f40*/  LOP3.LUT R32, R57, 0xffff0000, RZ, 0xc0, !PT ;  /* 0xffff000039207812 */ /* 0x000fe200078ec0ff */
[C---:B------:R-:W-:Y:S01]  /*6f50*/  FMUL R26, R47.reuse, R30 ;  /* 0x0000001e2f1a7220 */ /* 0x040fe20000400000 */
[----:B------:R-:W-:Y:S01]  /*6f60*/  FMUL R29, R47, R33 ;  /* 0x000000212f1d7220 */ /* 0x000fe20000400000 */
[----:B------:R-:W-:Y:S01]  /*6f70*/  SHF.L.U32 R33, R58, 0x10, RZ ;  /* 0x000000103a217819 */ /* 0x000fe200000006ff */
[----:B------:R-:W-:Y:S01]  /*6f80*/  FFMA R3, R49, R52, R3 ;  /* 0x0000003431037223 */ /* 0x000fe20000000003 */
[----:B------:R-:W-:Y:S01]  /*6f90*/  F2FP.BF16.F32.PACK_AB R52, R2, R0 ;  /* 0x000000000234723e */ /* 0x000fe200000010ff */
[----:B------:R-:W-:Y:S01]  /*6fa0*/  FMUL R7, R47, R7 ;  /* 0x000000072f077220 */ /* 0x000fe20000400000 */
[----:B------:R-:W-:Y:S01]  /*6fb0*/  SHF.L.U32 R0, R59, 0x10, RZ ;  /* 0x000000103b007819 */ /* 0x000fe200000006ff */
[----:B------:R-:W-:Y:S01]  /*6fc0*/  FMUL R30, R47, R34 ;  /* 0x000000222f1e7220 */ /* 0x000fe20000400000 */
[----:B------:R-:W-:Y:S01]  /*6fd0*/  LOP3.LUT R34, R58, 0xffff0000, RZ, 0xc0, !PT ;  /* 0xffff00003a227812 */ /* 0x000fe200078ec0ff */
[----:B------:R-:W-:Y:S01]  /*6fe0*/  FFMA R7, R49, R32, R7 ;  /* 0x0000002031077223 */ /* 0x000fe20000000007 */
[----:B------:R-:W-:Y:S01]  /*6ff0*/  LOP3.LUT R2, R59, 0xffff0000, RZ, 0xc0, !PT ;  /* 0xffff00003b027812 */ /* 0x000fe200078ec0ff */
[----:B------:R-:W-:Y:S01]  /*7000*/  FFMA R4, R49, R33, R4 ;  /* 0x0000002131047223 */ /* 0x000fe20000000004 */
[----:B------:R-:W-:Y:S01]  /*7010*/  FMUL R11, R47, R11 ;  /* 0x0000000b2f0b7220 */ /* 0x000fe20000400000 */
[----:B------:R-:W-:Y:S01]  /*7020*/  FFMA R5, R49, R34, R5 ;  /* 0x0000002231057223 */ /* 0x000fe20000000005 */
[----:B------:R-:W-:Y:S01]  /*7030*/  F2FP.BF16.F32.PACK_AB R53, R7, R3 ;  /* 0x000000030735723e */ /* 0x000fe200000010ff */
[C---:B------:R-:W-:Y:S01]  /*7040*/  FFMA R6, R49.reuse, R0, R6 ;  /* 0x0000000031067223 */ /* 0x040fe20000000006 */
[C---:B------:R-:W-:Y:S01]  /*7050*/  SHF.L.U32 R0, R60.reuse, 0x10, RZ ;  /* 0x000000103c007819 */ /* 0x040fe200000006ff */
[----:B------:R-:W-:Y:S01]  /*7060*/  FFMA R11, R49, R2, R11 ;  /* 0x00000002310b7223 */ /* 0x000fe2000000000b */
[----:B------:R-:W-:Y:S01]  /*7070*/  LOP3.LUT R2, R60, 0xffff0000, RZ, 0xc0, !PT ;  /* 0xffff00003c027812 */ /* 0x000fe200078ec0ff */
[----:B------:R-:W-:Y:S01]  /*7080*/  FMUL R15, R47, R15 ;  /* 0x0000000f2f0f7220 */ /* 0x000fe20000400000 */
[----:B------:R-:W-:Y:S01]  /*7090*/  SHF.L.U32 R3, R61, 0x10, RZ ;  /* 0x000000103d037819 */ /* 0x000fe200000006ff */
[----:B------:R-:W-:Y:S01]  /*70a0*/  FFMA R8, R49, R0, R8 ;  /* 0x0000000031087223 */ /* 0x000fe20000000008 */
[----:B------:R-:W-:Y:S01]  /*70b0*/  LOP3.LUT R0, R61, 0xffff0000, RZ, 0xc0, !PT ;  /* 0xffff00003d007812 */ /* 0x000fe200078ec0ff */
[C---:B------:R-:W-:Y:S01]  /*70c0*/  FFMA R9, R49.reuse, R2, R9 ;  /* 0x0000000231097223 */ /* 0x040fe20000000009 */
[C---:B------:R-:W-:Y:S01]  /*70d0*/  SHF.L.U32 R2, R62.reuse, 0x10, RZ ;  /* 0x000000103e027819 */ /* 0x040fe200000006ff */
[----:B------:R-:W-:Y:S01]  /*70e0*/  FFMA R10, R49, R3, R10 ;  /* 0x00000003310a7223 */ /* 0x000fe2000000000a */
[----:B------:R-:W-:Y:S01]  /*70f0*/  SHF.L.U32 R3, R63, 0x10, RZ ;  /* 0x000000103f037819 */ /* 0x000fe200000006ff */
[C---:B------:R-:W-:Y:S01]  /*7100*/  FFMA R15, R49.reuse, R0, R15 ;  /* 0x00000000310f7223 */ /* 0x040fe2000000000f */
[----:B------:R-:W-:Y:S01]  /*7110*/  LOP3.LUT R0, R62, 0xffff0000, RZ, 0xc0, !PT ;  /* 0xffff00003e007812 */ /* 0x000fe200078ec0ff */
[----:B------:R-:W-:Y:S01]  /*7120*/  FFMA R12, R49, R2, R12 ;  /* 0x00000002310c7223 */ /* 0x000fe2000000000c */
[C---:B------:R-:W-:Y:S01]  /*7130*/  SHF.L.U32 R2, R68.reuse, 0x10, RZ ;  /* 0x0000001044027819 */ /* 0x040fe200000006ff */
[----:B------:R-:W-:Y:S01]  /*7140*/  FMUL R19, R47, R19 ;  /* 0x000000132f137220 */ /* 0x000fe20000400000 */
[----:B------:R-:W-:Y:S01]  /*7150*/  F2FP.BF16.F32.PACK_AB R54, R5, R4 ;  /* 0x000000040536723e */ /* 0x000fe200000010ff */
[----:B------:R-:W-:Y:S01]  /*7160*/  FFMA R13, R49, R0, R13 ;  /* 0x00000000310d7223 */ /* 0x000fe2000000000d */
[----:B------:R-:W-:Y:S01]  /*7170*/  LOP3.LUT R0, R63, 0xffff0000, RZ, 0xc0, !PT ;  /* 0xffff00003f007812 */ /* 0x000fe200078ec0ff */
[----:B------:R-:W-:Y:S01]  /*7180*/  FFMA R14, R49, R3, R14 ;  /* 0x00000003310e7223 */ /* 0x000fe2000000000e */
[----:B------:R-:W-:Y:S01]  /*7190*/  LOP3.LUT R3, R68, 0xffff0000, RZ, 0xc0, !PT ;  /* 0xffff000044037812 */ /* 0x000fe200078ec0ff */
[----:B------:R-:W-:Y:S01]  /*71a0*/  FMUL R23, R47, R23 ;  /* 0x000000172f177220 */ /* 0x000fe20000400000 */
[----:B------:R-:W-:Y:S01]  /*71b0*/  F2FP.BF16.F32.PACK_AB R55, R11, R6 ;  /* 0x000000060b37723e */ /* 0x000fe200000010ff */
[----:B------:R-:W-:Y:S01]  /*71c0*/  FFMA R19, R49, R0, R19 ;  /* 0x0000000031137223 */ /* 0x000fe20000000013 */
[----:B------:R-:W-:Y:S01]  /*71d0*/  SHF.L.U32 R0, R69, 0x10, RZ ;  /* 0x0000001045007819 */ /* 0x000fe200000006ff */
[----:B------:R-:W-:Y:S01]  /*71e0*/  FFMA R16, R49, R2, R16 ;  /* 0x0000000231107223 */ /* 0x000fe20000000010 */
[----:B------:R-:W-:Y:S01]  /*71f0*/  LOP3.LUT R2, R69, 0xffff0000, RZ, 0xc0, !PT ;  /* 0xffff000045027812 */ /* 0x000fe200078ec0ff */
[----:B------:R-:W-:Y:S01]  /*7200*/  FFMA R17, R49, R3, R17 ;  /* 0x0000000331117223 */ /* 0x000fe20000000011 */
[----:B------:R-:W-:Y:S01]  /*7210*/  SHF.L.U32 R3, R71, 0x10, RZ ;  /* 0x0000001047037819 */ /* 0x000fe200000006ff */
[----:B------:R-:W-:Y:S01]  /*7220*/  FFMA R18, R49, R0, R18 ;  /* 0x0000000031127223 */ /* 0x000fe20000000012 */
[C---:B------:R-:W-:Y:S01]  /*7230*/  SHF.L.U32 R0, R70.reuse, 0x10, RZ ;  /* 0x0000001046007819 */ /* 0x040fe200000006ff */
[----:B------:R1:W-:Y:S01]  /*7240*/  STS.128 [R67], R52 ;  /* 0x0000003443007388 */ /* 0x0003e20000000c00 */
[----:B------:R-:W-:Y:S01]  /*7250*/  F2FP.BF16.F32.PACK_AB R8, R9, R8 ;  /* 0x000000080908723e */ /* 0x000fe200000010ff */
[C---:B------:R-:W-:Y:S01]  /*7260*/  FFMA R23, R49.reuse, R2, R23 ;  /* 0x0000000231177223 */ /* 0x040fe20000000017 */
[----:B------:R-:W-:Y:S01]  /*7270*/  LOP3.LUT R2, R70, 0xffff0000, RZ, 0xc0, !PT ;  /* 0xffff000046027812 */ /* 0x000fe200078ec0ff */
[----:B------:R-:W-:Y:S01]  /*7280*/  FFMA R20, R49, R0, R20 ;  /* 0x0000000031147223 */ /* 0x000fe20000000014 */
[----:B------:R-:W-:Y:S01]  /*7290*/  LOP3.LUT R0, R71, 0xffff0000, RZ, 0xc0, !PT ;  /* 0xffff000047007812 */ /* 0x000fe200078ec0ff */
[----:B------:R-:W-:Y:S01]  /*72a0*/  FMUL R27, R47, R27 ;  /* 0x0000001b2f1b7220 */ /* 0x000fe20000400000 */
[----:B------:R-:W-:Y:S01]  /*72b0*/  F2FP.BF16.F32.PACK_AB R9, R15, R10 ;  /* 0x0000000a0f09723e */ /* 0x000fe200000010ff */
[C---:B------:R-:W-:Y:S01]  /*72c0*/  FFMA R21, R49.reuse, R2, R21 ;  /* 0x0000000231157223 */ /* 0x040fe20000000015 */
[C---:B------:R-:W-:Y:S01]  /*72d0*/  FFMA R22, R49.reuse, R3, R22 ;  /* 0x0000000331167223 */ /* 0x040fe20000000016 */
[----:B------:R-:W-:Y:S01]  /*72e0*/  FFMA R27, R49, R0, R27 ;  /* 0x00000000311b7223 */ /* 0x000fe2000000001b */
[C---:B------:R-:W-:Y:S01]  /*72f0*/  SHF.L.U32 R2, R76.reuse, 0x10, RZ ;  /* 0x000000104c027819 */ /* 0x040fe200000006ff */
[C---:B------:R-:W-:Y:S01]  /*7300*/  FMUL R31, R47.reuse, R31 ;  /* 0x0000001f2f1f7220 */ /* 0x040fe20000400000 */
[----:B------:R-:W-:Y:S01]  /*7310*/  LOP3.LUT R0, R76, 0xffff0000, RZ, 0xc0, !PT ;  /* 0xffff00004c007812 */ /* 0x000fe200078ec0ff */
[----:B------:R-:W-:Y:S01]  /*7320*/  FMUL R35, R47, R35 ;  /* 0x000000232f237220 */ /* 0x000fe20000400000 */
[----:B------:R-:W-:Y:S01]  /*7330*/  SHF.L.U32 R3, R77, 0x10, RZ ;  /* 0x000000104d037819 */ /* 0x000fe200000006ff */
[----:B------:R-:W-:Y:S01]  /*7340*/  FFMA R24, R49, R2, R24 ;  /* 0x0000000231187223 */ /* 0x000fe20000000018 */
[----:B------:R-:W-:Y:S01]  /*7350*/  F2FP.BF16.F32.PACK_AB R10, R13, R12 ;  /* 0x0000000c0d0a723e */ /* 0x000fe200000010ff */
[----:B------:R-:W-:Y:S01]  /*7360*/  FFMA R25, R49, R0, R25 ;  /* 0x0000000031197223 */ /* 0x000fe20000000019 */
[----:B------:R-:W-:Y:S01]  /*7370*/  F2FP.BF16.F32.PACK_AB R11, R19, R14 ;  /* 0x0000000e130b723e */ /* 0x000fe200000010ff */
[----:B------:R-:W-:Y:S01]  /*7380*/  FFMA R26, R49, R3, R26 ;  /* 0x00000003311a7223 */ /* 0x000fe2000000001a */
[----:B------:R-:W-:Y:S02]  /*7390*/  LOP3.LUT R0, R77, 0xffff0000, RZ, 0xc0, !PT ;  /* 0xffff00004d007812 */ /* 0x000fe400078ec0ff */
[C---:B------:R-:W-:Y:S01]  /*73a0*/  SHF.L.U32 R2, R78.reuse, 0x10, RZ ;  /* 0x000000104e027819 */ /* 0x040fe200000006ff */
[----:B------:R1:W-:Y:S01]  /*73b0*/  STS.128 [R66+0x10], R8 ;  /* 0x0000100842007388 */ /* 0x0003e20000000c00 */
[----:B------:R-:W-:Y:S01]  /*73c0*/  LOP3.LUT R3, R78, 0xffff0000, RZ, 0xc0, !PT ;  /* 0xffff00004e037812 */ /* 0x000fe200078ec0ff */
[----:B------:R-:W-:Y:S01]  /*73d0*/  FFMA R31, R49, R0, R31 ;  /* 0x00000000311f7223 */ /* 0x000fe2000000001f */
[----:B------:R-:W-:Y:S01]  /*73e0*/  SHF.L.U32 R4, R79, 0x10, RZ ;  /* 0x000000104f047819 */ /* 0x000fe200000006ff */
[----:B------:R-:W-:Y:S01]  /*73f0*/  FFMA R28, R49, R2, R28 ;  /* 0x00000002311c7223 */ /* 0x000fe2000000001c */
[----:B------:R-:W-:Y:S01]  /*7400*/  F2FP.BF16.F32.PACK_AB R16, R17, R16 ;  /* 0x000000101110723e */ /* 0x000fe200000010ff */
[----:B------:R-:W-:Y:S01]  /*7410*/  FFMA R29, R49, R3, R29 ;  /* 0x00000003311d7223 */ /* 0x000fe2000000001d */
[----:B------:R-:W-:Y:S01]  /*7420*/  LOP3.LUT R5, R79, 0xffff0000, RZ, 0xc0, !PT ;  /* 0xffff00004f057812 */ /* 0x000fe200078ec0ff */
[----:B------:R-:W-:Y:S01]  /*7430*/  FFMA R30, R49, R4, R30 ;  /* 0x00000004311e7223 */ /* 0x000fe2000000001e */
[----:B------:R-:W-:Y:S02]  /*7440*/  F2FP.BF16.F32.PACK_AB R17, R23, R18 ;  /* 0x000000121711723e */ /* 0x000fe400000010ff */
[----:B------:R-:W-:Y:S01]  /*7450*/  F2FP.BF16.F32.PACK_AB R18, R21, R20 ;  /* 0x000000141512723e */ /* 0x000fe200000010ff */
[----:B------:R-:W-:Y:S01]  /*7460*/  FFMA R35, R49, R5, R35 ;  /* 0x0000000531237223 */ /* 0x000fe20000000023 */
[----:B------:R-:W-:Y:S02]  /*7470*/  F2FP.BF16.F32.PACK_AB R19, R27, R22 ;  /* 0x000000161b13723e */ /* 0x000fe400000010ff */
[----:B------:R-:W-:Y:S02]  /*7480*/  F2FP.BF16.F32.PACK_AB R24, R25, R24 ;  /* 0x000000181918723e */ /* 0x000fe400000010ff */
[----:B------:R-:W-:Y:S01]  /*7490*/  F2FP.BF16.F32.PACK_AB R25, R31, R26 ;  /* 0x0000001a1f19723e */ /* 0x000fe200000010ff */
[----:B------:R1:W-:Y:S01]  /*74a0*/  STS.128 [R65+0x20], R16 ;  /* 0x0000201041007388 */ /* 0x0003e20000000c00 */
[----:B------:R-:W-:Y:S02]  /*74b0*/  F2FP.BF16.F32.PACK_AB R26, R29, R28 ;  /* 0x0000001c1d1a723e */ /* 0x000fe400000010ff */
[----:B------:R-:W-:Y:S05]  /*74c0*/  F2FP.BF16.F32.PACK_AB R27, R35, R30 ;  /* 0x0000001e231b723e */ /* 0x000fea00000010ff */
[----:B------:R1:W-:Y:S01]  /*74d0*/  STS.128 [R64+0x10], R24 ;  /* 0x0000101840007388 */ /* 0x0003e20000000c00 */
[----:B------:R-:W-:Y:S01]  /*74e0*/  @!PT LDS RZ, [RZ] ;  /* 0x00000000fffff984 */ /* 0x000fe20000000800 */
[----:B------:R-:W-:Y:S01]  /*74f0*/  @!PT LDS RZ, [RZ] ;  /* 0x00000000fffff984 */ /* 0x000fe20000000800 */
[----:B------:R-:W-:Y:S01]  /*7500*/  @!PT LDS RZ, [RZ] ;  /* 0x00000000fffff984 */ /* 0x000fe20000000800 */
[----:B------:R-:W-:Y:S01]  /*7510*/  @!PT LDS RZ, [RZ] ;  /* 0x00000000fffff984 */ /* 0x000fe20000000800 */
[----:B------:R2:W-:Y:S07]  /*7520*/  MEMBAR.ALL.CTA ;  /* 0x0000000000007992 */ /* 0x0005ee0000008000 */
[----:B--2---:R-:W2:Y:S02]  /*7530*/  FENCE.VIEW.ASYNC.S ;  /* 0x00000000000073c6 */ /* 0x004ea40000000000 */
[----:B--2---:R-:W-:Y:S06]  /*7540*/  BAR.SYNC.DEFER_BLOCKING 0x1, 0x80 ;  /* 0x0042000000007b1d */ /* 0x004fec0000010000 */
[----:B------:R-:W-:Y:S05]  /*7550*/  @P0 BRA `(.L_x_125) ;  /* 0x00000000001c0947 */ /* 0x000fea0003800000 */
[----:B------:R-:W-:Y:S01]  /*7560*/  R2UR UR4, R72 ;  /* 0x00000000480472ca */ /* 0x000fe200000e0000 */
[----:B------:R-:W-:Y:S01]  /*7570*/  UIADD3 UR6, UP0, UPT, UR54, 0x680, URZ ;  /* 0x0000068036067890 */ /* 0x000fe2000ff1e0ff */
[----:B------:R-:W-:Y:S03]  /*7580*/  UMOV UR43, UR36 ;  /* 0x00000024002b7c82 */ /* 0x000fe60008000000 */
[----:B------:R-:W-:Y:S08]  /*7590*/  UIADD3.X UR7, UPT, UPT, URZ, UR55, URZ, UP0, !UPT ;  /* 0x00000037ff077290 */ /* 0x000ff000087fe4ff */
[----:B------:R-:W-:Y:S09]  /*75a0*/  UIADD3 UR40, UPT, UPT, UR48, 0x400, UR4 ;  /* 0x0000040030287890 */ /* 0x000ff2000fffe004 */
[----:B------:R2:W-:Y:S02]  /*75b0*/  UTMASTG.3D [UR40], [UR6] ;  /* 0x00000028060073b5 */ /* 0x0005e40008010000 */
[----:B--2---:R0:W-:Y:S02]  /*75c0*/  UTMACMDFLUSH ;  /* 0x00000000000079b7 */ /* 0x0041e40000000000 */
.L_x_125:
[----:B------:R-:W-:Y:S05]  /*75d0*/  BSYNC.RECONVERGENT B0 ;  /* 0x0000000000007941 */ /* 0x000fea0003800200 */
.L_x_124:
[----:B------:R-:W-:Y:S01]  /*75e0*/  UIADD3 UR40, UPT, UPT, UR56, 0x1, URZ ;  /* 0x0000000138287890 */ /* 0x000fe2000fffe0ff */
[----:B------:R-:W-:Y:S03]  /*75f0*/  BSSY.RECONVERGENT B0, `(.L_x_126) ;  /* 0x0000005000007945 */ /* 0x000fe60003800200 */
[----:B------:R-:W-:Y:S04]  /*7600*/  UISETP.NE.AND UP0, UPT, UR40, 0x3, UPT ;  /* 0x000000032800788c */ /* 0x000fe8000bf05270 */
[----:B------:R-:W-:Y:S01]  /*7610*/  USEL UR43, UR40, URZ, UP0 ;  /* 0x000000ff282b7287 */ /* 0x000fe20008000000 */
[----:B------:R-:W-:Y:S11]  /*7620*/  @P0 BRA `(.L_x_127) ;  /* 0x0000000000040947 */ /* 0x000ff60003800000 */
[----:B------:R-:W-:Y:S04]  /*7630*/  DEPBAR.LE SB0, 0x1 ;  /* 0x000080400000791a */ /* 0x000fe80000000000 */
.L_x_127:
[----:B------:R-:W-:Y:S05]  /*7640*/  BSYNC.RECONVERGENT B0 ;  /* 0x0000000000007941 */ /* 0x000fea0003800200 */
.L_x_126:
[----:B------:R-:W-:Y:S01]  /*7650*/  BAR.SYNC.DEFER_BLOCKING 0x1, 0x80 ;  /* 0x0042000000007b1d */ /* 0x000fe20000010000 */
[----:B------:R-:W-:Y:S01]  /*7660*/  ISETP.NE.AND P1, PT, R104, RZ, PT ;  /* 0x000000ff6800720c */ /* 0x000fe20003f25270 */
[----:B------:R-:W-:Y:S01]  /*7670*/  UISETP.NE.AND UP0, UPT, UR50, URZ, UPT ;  /* 0x000000ff3200728c */ /* 0x000fe2000bf05270 */
[----:B------:R-:W-:Y:S11]  /*7680*/  LEA R2, R74, UR48, 0x3 ;  /* 0x000000304a027c11 */ /* 0x000ff6000f8e18ff */
[----:B------:R-:W-:Y:S01]  /*7690*/  @P1 SHF.L.U32 R3, R107, 0x1f, RZ ;  /* 0x0000001f6b031819 */ /* 0x000fe200000006ff */
[----:B------:R-:W-:Y:S06]  /*76a0*/  BRA.U !UP0, `(.L_x_128) ;  /* 0x0000000108247547 */ /* 0x000fec000b800000 */
[----:B------:R-:W-:Y:S01]  /*76b0*/  IMAD.U32 R4, RZ, RZ, UR49 ;  /* 0x00000031ff047e24 */ /* 0x000fe2000f8e00ff */
[----:B------:R-:W-:Y:S01]  /*76c0*/  MOV R0, UR37 ;  /* 0x0000002500007c02 */ /* 0x000fe20008000f00 */
[----:B------:R-:W-:Y:S03]  /*76d0*/  UIADD3 UR49, UPT, UPT, UR49, 0x1, URZ ;  /* 0x0000000131317890 */ /* 0x000fe6000fffe0ff */
[----:B------:R-:W-:Y:S01]  /*76e0*/  @P1 LEA R4, R4, UR48, 0x3 ;  /* 0x0000003004041c11 */ /* 0x000fe2000f8e18ff */
[----:B------:R-:W-:Y:S04]  /*76f0*/  UISETP.NE.AND UP0, UPT, UR49, 0x3, UPT ;  /* 0x000000033100788c */ /* 0x000fe8000bf05270 */
[----:B------:R-:W-:Y:S01]  /*7700*/  @P1 VIADD R4, R4, 0x228 ;  /* 0x0000022804041836 */ /* 0x000fe20000000000 */
[----:B------:R-:W-:Y:S04]  /*7710*/  USEL UR49, UR49, URZ, UP0 ;  /* 0x000000ff31317287 */ /* 0x000fe80008000000 */
[----:B------:R-:W-:Y:S04]  /*7720*/  @P1 PRMT R0, R0, 0x654, R4 ;  /* 0x0000065400001816 */ /* 0x000fe80000000004 */
[----:B------:R2:W-:Y:S04]  /*7730*/  @P1 SYNCS.ARRIVE.TRANS64.RED.A1T0 RZ, [R0+URZ], RZ ;  /* 0x000000ff00ff19a7 */ /* 0x0005e800081004ff */
.L_x_128:
[----:B------:R-:W4:Y:S01]  /*7740*/  @P1 SYNCS.PHASECHK.TRANS64.TRYWAIT P0, [R2+URZ+0x210], R3 ;  /* 0x00021003020015a7 */ /* 0x000f2200080011ff */
[----:B------:R-:W-:Y:S01]  /*7750*/  BSSY B1, `(.L_x_129) ;  /* 0x0000015000017945 */ /* 0x000fe20003800000 */
[----:B----4-:R-:W-:Y:S03]  /*7760*/  @P1 SEL R75, RZ, 0x1, !P0 ;  /* 0x00000001ff4b1807 */ /* 0x010fe60004000000 */
[----:B------:R-:W-:Y:S05]  /*7770*/  @!P1 BRA `(.L_x_130) ;  /* 0x0000000000489947 */ /* 0x000fea0003800000 */
[----:B------:R-:W-:Y:S01]  /*7780*/  ISETP.NE.AND P1, PT, R108, RZ, PT ;  /* 0x000000ff6c00720c */ /* 0x000fe20003f25270 */
[----:B------:R-:W-:Y:S01]  /*7790*/  BSSY B0, `(.L_x_131) ;  /* 0x000000a000007945 */ /* 0x000fe20003800000 */
[----:B------:R-:W-:Y:S11]  /*77a0*/  ISETP.NE.AND P0, PT, R75, RZ, PT ;  /* 0x000000ff4b00720c */ /* 0x000ff60003f05270 */
[----:B------:R-:W-:Y:S04]  /*77b0*/  @P1 IMAD R74, R74, 0x2000, R99 ;  /* 0x000020004a4a1824 */ /* 0x000fe800078e0263 */
[----:B------:R-:W-:Y:S01]  /*77c0*/  @P1 IMAD.IADD R4, R106, 0x1, R74 ;  /* 0x000000016a041824 */ /* 0x000fe200078e024a */
[----:B------:R-:W-:Y:S03]  /*77d0*/  @P1 IADD3 R3, PT, PT, R105, R74, RZ ;  /* 0x0000004a69031210 */ /* 0x000fe60007ffe0ff */
[----:B--2---:R-:W-:Y:S01]  /*77e0*/  @P1 IMAD.IADD R0, R98, 0x1, R4 ;  /* 0x0000000162001824 */ /* 0x004fe200078e0204 */
[----:B------:R-:W-:Y:S06]  /*77f0*/  @P0 BRA `(.L_x_132) ;  /* 0x00000000000c0947 */ /* 0x000fec0003800000 */
[----:B------:R-:W-:Y:S04]  /*7800*/  SHF.L.U32 R107, R107, 0x1f, RZ ;  /* 0x0000001f6b6b7819 */ /* 0x000fe800000006ff */
[----:B------:R-:W2:Y:S02]  /*7810*/  SYNCS.PHASECHK.TRANS64.TRYWAIT P0, [R2+URZ+0x210], R107 ;  /* 0x0002106b020075a7 */ /* 0x000ea400080011ff */
[----:B--2---:R-:W-:Y:S05]  /*7820*/  @!P0 BRA `(.L_x_133) ;  /* 0x0000002000e08947 */ /* 0x004fea0003800000 */
.L_x_132:
[----:B------:R-:W-:Y:S05]  /*7830*/  BSYNC B0 ;  /* 0x0000000000007941 */ /* 0x000fea0003800000 */
.L_x_131:
[----:B------:R-:W-:Y:S11]  /*7840*/  ISETP.NE.AND P0, PT, R108, RZ, PT ;  /* 0x000000ff6c00720c */ /* 0x000ff60003f05270 */
[----:B------:R-:W-:Y:S02]  /*7850*/  @!UPT UIADD3 URZ, UPT, UPT, URZ, URZ, URZ ;  /* 0x000000fffffff290 */ /* 0x000fe4000fffe0ff */
[----:B------:R4:W1:Y:S04]  /*7860*/  @P0 LDS.128 R56, [R74] ;  /* 0x000000004a380984 */ /* 0x0008680000000c00 */
[----:B------:R4:W1:Y:S04]  /*7870*/  @P0 LDS.128 R68, [R3+0x20] ;  /* 0x0000200003440984 */ /* 0x0008680000000c00 */
[----:B------:R4:W1:Y:S04]  /*7880*/  @P0 LDS.128 R60, [R4+0x10] ;  /* 0x00001000043c0984 */ /* 0x0008680000000c00 */
[----:B------:R4:W1:Y:S02]  /*7890*/  @P0 LDS.128 R76, [R0+0x10] ;  /* 0x00001000004c0984 */ /* 0x0008640000000c00 */
.L_x_130:
[----:B------:R-:W-:Y:S05]  /*78a0*/  BSYNC B1 ;  /* 0x0000000000017941 */ /* 0x000fea0003800000 */
.L_x_129:
[----:B--2-4-:R-:W-:Y:S05]  /*78b0*/  VIADD R0, R48, 0x20 ;  /* 0x0000002030007836 */ /* 0x014fea0000000000 */
[----:B------:R-:W-:Y:S04]  /*78c0*/  SHF.R.U32.HI R0, RZ, 0x15, R0 ;  /* 0x00000015ff007819 */ /* 0x000fe80000011600 */
[----:B------:R-:W-:Y:S11]  /*78d0*/  LOP3.LUT P0, RZ, R0, 0x3, R92, 0x48, !PT ;  /* 0x0000000300ff7812 */ /* 0x000ff6000780485c */
[----:B------:R-:W-:Y:S02]  /*78e0*/  @!UPT UIADD3 URZ, UPT, UPT, URZ, URZ, URZ ;  /* 0x000000fffffff290 */ /* 0x000fe4000fffe0ff */
[----:B------:R-:W-:Y:S05]  /*78f0*/  @!P0 BRA `(.L_x_134) ;  /* 0x0000000000408947 */ /* 0x000fea0003800000 */
[----:B------:R-:W2:Y:S01]  /*7900*/  LDCU.64 UR8, c[0x4][0x70] ;  /* 0x01000e00ff0877ac */ /* 0x000ea20008000a00 */
[----:B------:R-:W-:Y:S01]  /*7910*/  MOV R3, 0x0 ;  /* 0x0000000000037802 */ /* 0x000fe20000000f00 */
[----:B------:R-:W-:Y:S02]  /*7920*/  HFMA2 R12, -RZ, RZ, 0, 5.9604644775390625e-08 ;  /* 0x00000001ff0c7431 */ /* 0x000fe400000001ff */
[----:B-1----:R-:W-:Y:S02]  /*7930*/  IMAD.MOV.U32 R8, RZ, RZ, 0x192 ;  /* 0x00000192ff087424 */ /* 0x002fe400078e00ff */
[----:B------:R-:W-:Y:S01]  /*7940*/  IMAD.MOV.U32 R13, RZ, RZ, RZ ;  /* 0x000000ffff0d7224 */ /* 0x000fe200078e00ff */
[----:B------:R-:W1:Y:S01]  /*7950*/  LDCU.64 UR6, c[0x4][0x78] ;  /* 0x01000f00ff0677ac */ /* 0x000e620008000a00 */
[----:B------:R-:W4:Y:S01]  /*7960*/  LDC.64 R2, c[0x4][R3] ;  /* 0x0100000003027b82 */ /* 0x000f220000000a00 */
[----:B------:R-:W5:Y:S01]  /*7970*/  LDCU.64 UR4, c[0x4][0x10] ;  /* 0x01000200ff0477ac */ /* 0x000f620008000a00 */
[----:B--2---:R-:W-:Y:S01]  /*7980*/  MOV R5, UR9 ;  /* 0x0000000900057c02 */ /* 0x004fe20008000f00 */
[----:B------:R-:W-:Y:S01]  /*7990*/  IMAD.U32 R4, RZ, RZ, UR8 ;  /* 0x00000008ff047e24 */ /* 0x000fe2000f8e00ff */
[----:B-1----:R-:W-:Y:S01]  /*79a0*/  MOV R7, UR7 ;  /* 0x0000000700077c02 */ /* 0x002fe20008000f00 */
[----:B------:R-:W-:Y:S01]  /*79b0*/  IMAD.U32 R6, RZ, RZ, UR6 ;  /* 0x00000006ff067e24 */ /* 0x000fe2000f8e00ff */
[----:B-----5:R-:W-:Y:S01]  /*79c0*/  MOV R11, UR5 ;  /* 0x00000005000b7c02 */ /* 0x020fe20008000f00 */
[----:B------:R-:W-:Y:S02]  /*79d0*/  IMAD.U32 R10, RZ, RZ, UR4 ;  /* 0x00000004ff0a7e24 */ /* 0x000fe4000f8e00ff */
[----:B------:R-:W-:Y:S07]  /*79e0*/  LEPC R20, `(.L_x_134) ;  /* 0x000000001014794e */ /* 0x000fee0000000000 */
[----:B---34-:R-:W-:Y:S05]  /*79f0*/  CALL.ABS.NOINC R2 ;  /* 0x0000000002007343 */ /* 0x018fea0003c00000 */
.L_x_134:
[----:B------:R-:W-:Y:S01]  /*7a00*/  ISETP.NE.AND P0, PT, R100, RZ, PT ;  /* 0x000000ff6400720c */ /* 0x000fe20003f05270 */
[----:B------:R-:W-:Y:S05]  /*7a10*/  WARPSYNC.ALL ;  /* 0x0000000000007948 */ /* 0x000fea0003800000 */
[----:B------:R-:W-:Y:S01]  /*7a20*/  R2UR UR4, R48 ;  /* 0x00000000300472ca */ /* 0x000fe200000e0000 */
[----:B------:R-:W-:Y:S01]  /*7a30*/  USHF.L.U32 UR8, UR43, 0xd, URZ ;  /* 0x0000000d2b087899 */ /* 0x000fe200080006ff */
[----:B------:R-:W-:Y:S01]  /*7a40*/  R2UR UR5, R73 ;  /* 0x00000000490572ca */ /* 0x000fe200000e0000 */
[----:B------:R-:W-:Y:S01]  /*7a50*/  BSSY.RECONVERGENT B0, `(.L_x_135) ;  /* 0x000008e000007945 */ /* 0x000fe20003800200 */
[C---:B-1----:R-:W-:Y:S02]  /*7a60*/  SHF.L.U32 R0, R56.reuse, 0x10, RZ ;  /* 0x0000001038007819 */ /* 0x042fe400000006ff */
[----:B------:R-:W-:Y:S02]  /*7a70*/  LOP3.LUT R2, R56, 0xffff0000, RZ, 0xc0, !PT ;  /* 0xffff000038027812 */ /* 0x000fe400078ec0ff */
[C---:B------:R-:W-:Y:S02]  /*7a80*/  SHF.L.U32 R3, R57.reuse, 0x10, RZ ;  /* 0x0000001039037819 */ /* 0x040fe400000006ff */
[----:B------:R-:W-:Y:S02]  /*7a90*/  LOP3.LUT R48, R57, 0xffff0000, RZ, 0xc0, !PT ;  /* 0xffff000039307812 */ /* 0x000fe400078ec0ff */
[C---:B------:R-:W-:Y:S01]  /*7aa0*/  SHF.L.U32 R50, R58.reuse, 0x10, RZ ;  /* 0x000000103a327819 */ /* 0x040fe200000006ff */
[----:B------:R-:W1:Y:S01]  /*7ab0*/  LDTM.x32 R4, tmem[UR4+0x20] ;  /* 0x00002004000479ee */ /* 0x000e6200082c0000 */
[----:B------:R-:W-:Y:S01]  /*7ac0*/  LOP3.LUT R51, R58, 0xffff0000, RZ, 0xc0, !PT ;  /* 0xffff00003a337812 */ /* 0x000fe200078ec0ff */
[----:B------:R-:W-:Y:S01]  /*7ad0*/  NOP ;  /* 0x0000000000007918 */ /* 0x000fe20000000000 */
[C---:B------:R-:W-:Y:S01]  /*7ae0*/  SHF.L.U32 R52, R59.reuse, 0x10, RZ ;  /* 0x000000103b347819 */ /* 0x040fe200000006ff */
[----:B------:R-:W-:Y:S01]  /*7af0*/  UIADD3 UR5, UPT, UPT, UR5, 0x290, URZ ;  /* 0x0000029005057890 */ /* 0x000fe2000fffe0ff */
[----:B------:R-:W-:Y:S02]  /*7b00*/  LOP3.LUT R53, R59, 0xffff0000, RZ, 0xc0, !PT ;  /* 0xffff00003b357812 */ /* 0x000fe400078ec0ff */
[C---:B------:R-:W-:Y:S01]  /*7b10*/  SHF.L.U32 R54, R60.reuse, 0x10, RZ ;  /* 0x000000103c367819 */ /* 0x040fe200000006ff */
[----:B------:R-:W-:Y:S01]  /*7b20*/  UPRMT UR5, UR37, 0x654, UR5 ;  /* 0x0000065425057896 */ /* 0x000fe20008000005 */
[----:B------:R-:W-:Y:S02]  /*7b30*/  LOP3.LUT R55, R60, 0xffff0000, RZ, 0xc0, !PT ;  /* 0xffff00003c377812 */ /* 0x000fe400078ec0ff */
[C---:B------:R-:W-:Y:S02]  /*7b40*/  SHF.L.U32 R56, R61.reuse, 0x10, RZ ;  /* 0x000000103d387819 */ /* 0x040fe400000006ff */
[----:B------:R-:W-:Y:S02]  /*7b50*/  LOP3.LUT R57, R61, 0xffff0000, RZ, 0xc0, !PT ;  /* 0xffff00003d397812 */ /* 0x000fe400078ec0ff */
[C---:B------:R-:W-:Y:S02]  /*7b60*/  SHF.L.U32 R58, R62.reuse, 0x10, RZ ;  /* 0x000000103e3a7819 */ /* 0x040fe400000006ff */
[----:B------:R-:W-:Y:S01]  /*7b70*/  LOP3.LUT R59, R62, 0xffff0000, RZ, 0xc0, !PT ;  /* 0xffff00003e3b7812 */ /* 0x000fe200078ec0ff */
[----:B-1----:R-:W-:Y:S01]  /*7b80*/  SYNCS.ARRIVE.TRANS64.RED.A1T0 RZ, [UR5], RZ ;  /* 0x000000ffffff79a7 */ /* 0x002fe20008100405 */
[C---:B------:R-:W-:Y:S02]  /*7b90*/  SHF.L.U32 R60, R63.reuse, 0x10, RZ ;  /* 0x000000103f3c7819 */ /* 0x040fe400000006ff */
[----:B------:R-:W-:Y:S02]  /*7ba0*/  LOP3.LUT R61, R63, 0xffff0000, RZ, 0xc0, !PT ;  /* 0xffff00003f3d7812 */ /* 0x000fe400078ec0ff */
[C---:B------:R-:W-:Y:S01]  /*7bb0*/  SHF.L.U32 R62, R68.reuse, 0x10, RZ ;  /* 0x00000010443e7819 */ /* 0x040fe200000006ff */
[C---:B------:R-:W-:Y:S01]  /*7bc0*/  FMUL R4, R47.reuse, R4 ;  /* 0x000000042f047220 */ /* 0x040fe20000400000 */
[----:B------:R-:W-:Y:S01]  /*7bd0*/  LOP3.LUT R63, R68, 0xffff0000, RZ, 0xc0, !PT ;  /* 0xffff0000443f7812 */ /* 0x000fe200078ec0ff */
[----:B------:R-:W-:Y:S01]  /*7be0*/  FMUL R5, R47, R5 ;  /* 0x000000052f057220 */ /* 0x000fe20000400000 */
[----:B---3--:R-:W-:Y:S01]  /*7bf0*/  SHF.L.U32 R64, R69, 0x10, RZ ;  /* 0x0000001045407819 */ /* 0x008fe200000006ff */
[----:B------:R-:W-:Y:S01]  /*7c00*/  FMUL R6, R47, R6 ;  /* 0x000000062f067220 */ /* 0x000fe20000400000 */
[----:B------:R-:W-:Y:S01]  /*7c10*/  LOP3.LUT R65, R69, 0xffff0000, RZ, 0xc0, !PT ;  /* 0xffff000045417812 */ /* 0x000fe200078ec0ff */
[----:B------:R-:W-:Y:S01]  /*7c20*/  FMUL R7, R47, R7 ;  /* 0x000000072f077220 */ /* 0x000fe20000400000 */
[----:B------:R-:W-:Y:S01]  /*7c30*/  SHF.L.U32 R66, R70, 0x10, RZ ;  /* 0x0000001046427819 */ /* 0x000fe200000006ff */
[----:B------:R-:W-:Y:S01]  /*7c40*/  FFMA R4, R49, R0, R4 ;  /* 0x0000000031047223 */ /* 0x000fe20000000004 */
[C---:B------:R-:W-:Y:S01]  /*7c50*/  SHF.L.U32 R74, R78.reuse, 0x10, RZ ;  /* 0x000000104e4a7819 */ /* 0x040fe200000006ff */
[----:B------:R-:W-:Y:S01]  /*7c60*/  FMUL R8, R47, R8 ;  /* 0x000000082f087220 */ /* 0x000fe20000400000 */
[----:B------:R-:W-:Y:S01]  /*7c70*/  LOP3.LUT R75, R78, 0xffff0000, RZ, 0xc0, !PT ;  /* 0xffff00004e4b7812 */ /* 0x000fe200078ec0ff */
[C---:B------:R-:W-:Y:S01]  /*7c80*/  FFMA R5, R49.reuse, R2, R5 ;  /* 0x0000000231057223 */ /* 0x040fe20000000005 */
[----:B------:R-:W-:Y:S01]  /*7c90*/  LOP3.LUT R67, R70, 0xffff0000, RZ, 0xc0, !PT ;  /* 0xffff000046437812 */ /* 0x000fe200078ec0ff */
[C---:B------:R-:W-:Y:S01]  /*7ca0*/  FFMA R6, R49.reuse, R3, R6 ;  /* 0x0000000331067223 */ /* 0x040fe20000000006 */
[----:B------:R-:W-:Y:S01]  /*7cb0*/  FFMA R7, R49, R48, R7 ;  /* 0x0000003031077223 */ /* 0x000fe20000000007 */
[----:B------:R-:W-:Y:S01]  /*7cc0*/  IADD3 R78, PT, PT, R99, UR8, RZ ;  /* 0x00000008634e7c10 */ /* 0x000fe2000fffe0ff */
[----:B------:R-:W-:Y:S01]  /*7cd0*/  FFMA R8, R49, R50, R8 ;  /* 0x0000003231087223 */ /* 0x000fe20000000008 */
[----:B------:R-:W-:Y:S01]  /*7ce0*/  F2FP.BF16.F32.PACK_AB R4, R5, R4 ;  /* 0x000000040504723e */ /* 0x000fe200000010ff */
[----:B------:R-:W-:Y:S01]  /*7cf0*/  FMUL R9, R47, R9 ;  /* 0x000000092f097220 */ /* 0x000fe20000400000 */
[----:B------:R-:W-:Y:S01]  /*7d00*/  F2FP.BF16.F32.PACK_AB R5, R7, R6 ;  /* 0x000000060705723e */ /* 0x000fe200000010ff */
[----:B------:R-:W-:Y:S01]  /*7d10*/  FMUL R0, R47, R10 ;  /* 0x0000000a2f007220 */ /* 0x000fe20000400000 */
[-C--:B------:R-:W-:Y:S01]  /*7d20*/  IADD3 R106, PT, PT, R106, R78.reuse, RZ ;  /* 0x0000004e6a6a7210 */ /* 0x080fe20007ffe0ff */
[----:B------:R-:W-:Y:S01]  /*7d30*/  FFMA R9, R49, R51, R9 ;  /* 0x0000003331097223 */ /* 0x000fe20000000009 */
[----:B------:R-:W-:Y:S01]  /*7d40*/  IADD3 R105, PT, PT, R105, R78, RZ ;  /* 0x0000004e69697210 */ /* 0x000fe20007ffe0ff */
[----:B------:R-:W-:Y:S01]  /*7d50*/  FFMA R0, R49, R52, R0 ;  /* 0x0000003431007223 */ /* 0x000fe20000000000 */
[C---:B------:R-:W-:Y:S01]  /*7d60*/  FMUL R2, R47.reuse, R11 ;  /* 0x0000000b2f027220 */ /* 0x040fe20000400000 */
[----:B------:R-:W-:Y:S01]  /*7d70*/  FMUL R3, R47, R12 ;  /* 0x0000000c2f037220 */ /* 0x000fe20000400000 */
[----:B------:R-:W-:Y:S01]  /*7d80*/  F2FP.BF16.F32.PACK_AB R6, R9, R8 ;  /* 0x000000080906723e */ /* 0x000fe200000010ff */
[----:B------:R-:W-:Y:S01]  /*7d90*/  FMUL R10, R47, R13 ;  /* 0x0000000d2f0a7220 */ /* 0x000fe20000400000 */
[C---:B------:R-:W-:Y:S01]  /*7da0*/  FFMA R2, R49.reuse, R53, R2 ;  /* 0x0000003531027223 */ /* 0x040fe20000000002 */
[----:B------:R-:W-:Y:S01]  /*7db0*/  FFMA R3, R49, R54, R3 ;  /* 0x0000003631037223 */ /* 0x000fe20000000003 */
[----:B------:R-:W-:Y:S01]  /*7dc0*/  FMUL R11, R47, R14 ;  /* 0x0000000e2f0b7220 */ /* 0x000fe20000400000 */
[----:B------:R-:W-:Y:S01]  /*7dd0*/  FFMA R10, R49, R55, R10 ;  /* 0x00000037310a7223 */ /* 0x000fe2000000000a */
[C---:B------:R-:W-:Y:S01]  /*7de0*/  FMUL R15, R47.reuse, R15 ;  /* 0x0000000f2f0f7220 */ /* 0x040fe20000400000 */
[C---:B------:R-:W-:Y:S01]  /*7df0*/  FMUL R12, R47.reuse, R16 ;  /* 0x000000102f0c7220 */ /* 0x040fe20000400000 */
[----:B------:R-:W-:Y:S01]  /*7e00*/  FMUL R13, R47, R17 ;  /* 0x000000112f0d7220 */ /* 0x000fe20000400000 */
[----:B------:R-:W-:Y:S01]  /*7e10*/  FFMA R11, R49, R56, R11 ;  /* 0x00000038310b7223 */ /* 0x000fe2000000000b */
[----:B------:R-:W-:Y:S01]  /*7e20*/  FMUL R14, R47, R18 ;  /* 0x000000122f0e7220 */ /* 0x000fe20000400000 */
[----:B------:R-:W-:Y:S01]  /*7e30*/  FFMA R15, R49, R57, R15 ;  /* 0x00000039310f7223 */ /* 0x000fe2000000000f */
[----:B------:R-:W-:Y:S01]  /*7e40*/  FMUL R19, R47, R19 ;  /* 0x000000132f137220 */ /* 0x000fe20000400000 */
[----:B------:R-:W-:Y:S01]  /*7e50*/  F2FP.BF16.F32.PACK_AB R7, R2, R0 ;  /* 0x000000000207723e */ /* 0x000fe200000010ff */
[----:B------:R-:W-:Y:S01]  /*7e60*/  FFMA R12, R49, R58, R12 ;  /* 0x0000003a310c7223 */ /* 0x000fe2000000000c */
[----:B------:R-:W-:Y:S01]  /*7e70*/  FMUL R16, R47, R20 ;  /* 0x000000142f107220 */ /* 0x000fe20000400000 */
[----:B------:R-:W-:Y:S01]  /*7e80*/  FFMA R13, R49, R59, R13 ;  /* 0x0000003b310d7223 */ /* 0x000fe2000000000d */
[----:B------:R-:W-:Y:S01]  /*7e90*/  FMUL R17, R47, R21 ;  /* 0x000000152f117220 */ /* 0x000fe20000400000 */
[----:B------:R1:W-:Y:S01]  /*7ea0*/  STS.128 [R99+UR8], R4 ;  /* 0x0000000463007988 */ /* 0x0003e20008000c08 */
[----:B------:R-:W-:Y:S01]  /*7eb0*/  SHF.L.U32 R68, R71, 0x10, RZ ;  /* 0x0000001047447819 */ /* 0x000fe200000006ff */
[----:B------:R-:W-:Y:S01]  /*7ec0*/  FFMA R14, R49, R60, R14 ;  /* 0x0000003c310e7223 */ /* 0x000fe2000000000e */
[----:B------:R-:W-:Y:S01]  /*7ed0*/  LOP3.LUT R69, R71, 0xffff0000, RZ, 0xc0, !PT ;  /* 0xffff000047457812 */ /* 0x000fe200078ec0ff */
[----:B------:R-:W-:Y:S01]  /*7ee0*/  FMUL R18, R47, R22 ;  /* 0x000000162f127220 */ /* 0x000fe20000400000 */
[----:B------:R-:W-:Y:S01]  /*7ef0*/  SHF.L.U32 R70, R76, 0x10, RZ ;  /* 0x000000104c467819 */ /* 0x000fe200000006ff */
[----:B------:R-:W-:Y:S01]  /*7f00*/  FFMA R19, R49, R61, R19 ;  /* 0x0000003d31137223 */ /* 0x000fe20000000013 */
[----:B------:R-:W-:Y:S01]  /*7f10*/  FMUL R23, R47, R23 ;  /* 0x000000172f177220 */ /* 0x000fe20000400000 */
[----:B------:R-:W-:Y:S01]  /*7f20*/  FFMA R16, R49, R62, R16 ;  /* 0x0000003e31107223 */ /* 0x000fe20000000010 */
[----:B------:R-:W-:Y:S01]  /*7f30*/  FMUL R20, R47, R24 ;  /* 0x000000182f147220 */ /* 0x000fe20000400000 */
[----:B------:R-:W-:Y:S01]  /*7f40*/  FFMA R17, R49, R63, R17 ;  /* 0x0000003f31117223 */ /* 0x000fe20000000011 */
[----:B------:R-:W-:Y:S01]  /*7f50*/  FMUL R21, R47, R25 ;  /* 0x000000192f157220 */ /* 0x000fe20000400000 */
[----:B------:R-:W-:Y:S01]  /*7f60*/  FFMA R18, R49, R64, R18 ;  /* 0x0000004031127223 */ /* 0x000fe20000000012 */
[----:B------:R-:W-:Y:S01]  /*7f70*/  FMUL R22, R47, R26 ;  /* 0x0000001a2f167220 */ /* 0x000fe20000400000 */
[----:B------:R-:W-:Y:S01]  /*7f80*/  F2FP.BF16.F32.PACK_AB R8, R10, R3 ;  /* 0x000000030a08723e */ /* 0x000fe200000010ff */
[----:B------:R-:W-:Y:S01]  /*7f90*/  FFMA R23, R49, R65, R23 ;  /* 0x0000004131177223 */ /* 0x000fe20000000017 */
[----:B------:R-:W-:Y:S01]  /*7fa0*/  F2FP.BF16.F32.PACK_AB R9, R15, R11 ;  /* 0x0000000b0f09723e */ /* 0x000fe200000010ff */
[----:B------:R-:W-:Y:S01]  /*7fb0*/  FMUL R27, R47, R27 ;  /* 0x0000001b2f1b7220 */ /* 0x000fe20000400000 */
[----:B------:R-:W-:Y:S01]  /*7fc0*/  F2FP.BF16.F32.PACK_AB R10, R13, R12 ;  /* 0x0000000c0d0a723e */ /* 0x000fe200000010ff */
[----:B------:R-:W-:Y:S01]  /*7fd0*/  FFMA R20, R49, R66, R20 ;  /* 0x0000004231147223 */ /* 0x000fe20000000014 */
[----:B------:R-:W-:Y:S01]  /*7fe0*/  F2FP.BF16.F32.PACK_AB R11, R19, R14 ;  /* 0x0000000e130b723e */ /* 0x000fe200000010ff */
[----:B------:R-:W-:Y:S01]  /*7ff0*/  FMUL R24, R47, R28 ;  /* 0x0000001c2f187220 */ /* 0x000fe20000400000 */
[----:B------:R-:W-:Y:S01]  /*8000*/  LOP3.LUT R71, R76, 0xffff0000, RZ, 0xc0, !PT ;  /* 0xffff00004c477812 */ /* 0x000fe200078ec0ff */
[----:B------:R-:W-:Y:S01]  /*8010*/  FFMA R21, R49, R67, R21 ;  /* 0x0000004331157223 */ /* 0x000fe20000000015 */
[----:B------:R-:W-:Y:S01]  /*8020*/  SHF.L.U32 R72, R77, 0x10, RZ ;  /* 0x000000104d487819 */ /* 0x000fe200000006ff */
[----:B------:R1:W-:Y:S01]  /*8030*/  STS.128 [R106+0x10], R8 ;  /* 0x000010086a007388 */ /* 0x0003e20000000c00 */
[----:B------:R-:W-:Y:S01]  /*8040*/  FMUL R25, R47, R29 ;  /* 0x0000001d2f197220 */ /* 0x000fe20000400000 */
[----:B------:R-:W-:Y:S01]  /*8050*/  FFMA R22, R49, R68, R22 ;  /* 0x0000004431167223 */ /* 0x000fe20000000016 */
[----:B------:R-:W-:Y:S01]  /*8060*/  LOP3.LUT R73, R77, 0xffff0000, RZ, 0xc0, !PT ;  /* 0xffff00004d497812 */ /* 0x000fe200078ec0ff */
[----:B------:R-:W-:Y:S01]  /*8070*/  FMUL R26, R47, R30 ;  /* 0x0000001e2f1a7220 */ /* 0x000fe20000400000 */
[----:B------:R-:W-:Y:S01]  /*8080*/  FFMA R27, R49, R69, R27 ;  /* 0x00000045311b7223 */ /* 0x000fe2000000001b */
[----:B------:R-:W-:Y:S01]  /*8090*/  FMUL R31, R47, R31 ;  /* 0x0000001f2f1f7220 */ /* 0x000fe20000400000 */
[----:B------:R-:W-:Y:S01]  /*80a0*/  FFMA R24, R49, R70, R24 ;  /* 0x0000004631187223 */ /* 0x000fe20000000018 */
[----:B------:R-:W-:Y:S01]  /*80b0*/  FMUL R28, R47, R32 ;  /* 0x000000202f1c7220 */ /* 0x000fe20000400000 */
[----:B------:R-:W-:Y:S01]  /*80c0*/  FFMA R25, R49, R71, R25 ;  /* 0x0000004731197223 */ /* 0x000fe20000000019 */
[----:B------:R-:W-:Y:S01]  /*80d0*/  SHF.L.U32 R76, R79, 0x10, RZ ;  /* 0x000000104f4c7819 */ /* 0x000fe200000006ff */
[----:B------:R-:W-:Y:S01]  /*80e0*/  FMUL R29, R47, R33 ;  /* 0x000000212f1d7220 */ /* 0x000fe20000400000 */
[----:B------:R-:W-:Y:S01]  /*80f0*/  F2FP.BF16.F32.PACK_AB R16, R17, R16 ;  /* 0x000000101110723e */ /* 0x000fe200000010ff */
[----:B------:R-:W-:Y:S01]  /*8100*/  FFMA R26, R49, R72, R26 ;  /* 0x00000048311a7223 */ /* 0x000fe2000000001a */
[----:B------:R-:W-:Y:S01]  /*8110*/  LOP3.LUT R77, R79, 0xffff0000, RZ, 0xc0, !PT ;  /* 0xffff00004f4d7812 */ /* 0x000fe200078ec0ff */
[----:B------:R-:W-:Y:S01]  /*8120*/  FMUL R30, R47, R34 ;  /* 0x000000222f1e7220 */ /* 0x000fe20000400000 */
[----:B------:R-:W-:Y:S01]  /*8130*/  F2FP.BF16.F32.PACK_AB R17, R23, R18 ;  /* 0x000000121711723e */ /* 0x000fe200000010ff */
[----:B------:R-:W-:Y:S01]  /*8140*/  FFMA R31, R49, R73, R31 ;  /* 0x00000049311f7223 */ /* 0x000fe2000000001f */
[----:B------:R-:W-:Y:S01]  /*8150*/  FMUL R35, R47, R35 ;  /* 0x000000232f237220 */ /* 0x000fe20000400000 */
[----:B------:R-:W-:Y:S01]  /*8160*/  F2FP.BF16.F32.PACK_AB R18, R21, R20 ;  /* 0x000000141512723e */ /* 0x000fe200000010ff */
[----:B------:R-:W-:Y:S01]  /*8170*/  FFMA R28, R49, R74, R28 ;  /* 0x0000004a311c7223 */ /* 0x000fe2000000001c */
[----:B------:R-:W-:Y:S01]  /*8180*/  F2FP.BF16.F32.PACK_AB R19, R27, R22 ;  /* 0x000000161b13723e */ /* 0x000fe200000010ff */
[C---:B------:R-:W-:Y:S01]  /*8190*/  FFMA R29, R49.reuse, R75, R29 ;  /* 0x0000004b311d7223 */ /* 0x040fe2000000001d */
[C---:B------:R-:W-:Y:S01]  /*81a0*/  FFMA R30, R49.reuse, R76, R30 ;  /* 0x0000004c311e7223 */ /* 0x040fe2000000001e */
[----:B------:R-:W-:Y:S01]  /*81b0*/  FFMA R35, R49, R77, R35 ;  /* 0x0000004d31237223 */ /* 0x000fe20000000023 */
[----:B------:R-:W-:Y:S01]  /*81c0*/  F2FP.BF16.F32.PACK_AB R24, R25, R24 ;  /* 0x000000181918723e */ /* 0x000fe200000010ff */
[----:B------:R1:W-:Y:S01]  /*81d0*/  STS.128 [R105+0x20], R16 ;  /* 0x0000201069007388 */ /* 0x0003e20000000c00 */
[----:B------:R-:W-:Y:S02]  /*81e0*/  F2FP.BF16.F32.PACK_AB R25, R31, R26 ;  /* 0x0000001a1f19723e */ /* 0x000fe400000010ff */
[----:B------:R-:W-:Y:S02]  /*81f0*/  F2FP.BF16.F32.PACK_AB R26, R29, R28 ;  /* 0x0000001c1d1a723e */ /* 0x000fe400000010ff */
[----:B------:R-:W-:Y:S02]  /*8200*/  F2FP.BF16.F32.PACK_AB R27, R35, R30 ;  /* 0x0000001e231b723e */ /* 0x000fe400000010ff */
[----:B------:R-:W-:Y:S05]  /*8210*/  IADD3 R0, PT, PT, R98, R106, RZ ;  /* 0x0000006a62007210 */ /* 0x000fea0007ffe0ff */
        /* <DEDUP_REMOVED lines=9> */
[----:B------:R-:W-:Y:S02]  /*82b0*/  UIADD3 UR10, UP0, UPT, UR54, 0x680, URZ ;  /* 0x00000680360a7890 */ /* 0x000fe4000ff1e0ff */
[----:B------:R-:W-:Y:S02]  /*82c0*/  UIADD3 UR5, UPT, UPT, UR41, 0x20, URZ ;  /* 0x0000002029057890 */ /* 0x000fe4000fffe0ff */
[----:B------:R-:W-:Y:S02]  /*82d0*/  UIADD3 UR4, UPT, UPT, UR48, 0x400, UR8 ;  /* 0x0000040030047890 */ /* 0x000fe4000fffe008 */
[----:B------:R-:W-:Y:S01]  /*82e0*/  UIADD3.X UR11, UPT, UPT, URZ, UR55, URZ, UP0, !UPT ;  /* 0x00000037ff0b7290 */ /* 0x000fe200087fe4ff */
[----:B------:R-:W-:Y:S01]  /*82f0*/  UMOV UR6, UR42 ;  /* 0x0000002a00067c82 */ /* 0x000fe20008000000 */
[----:B------:R-:W-:Y:S07]  /*8300*/  UMOV UR7, UR36 ;  /* 0x0000002400077c82 */ /* 0x000fee0008000000 */
[----:B------:R2:W-:Y:S02]  /*8310*/  UTMASTG.3D [UR4], [UR10] ;  /* 0x000000040a0073b5 */ /* 0x0005e40008010000 */
[----:B--2---:R0:W-:Y:S02]  /*8320*/  UTMACMDFLUSH ;  /* 0x00000000000079b7 */ /* 0x0041e40000000000 */
.L_x_136:
[----:B------:R-:W-:Y:S05]  /*8330*/  BSYNC.RECONVERGENT B0 ;  /* 0x0000000000007941 */ /* 0x000fea0003800200 */
.L_x_135:
[----:B------:R-:W-:Y:S01]  /*8340*/  UIADD3 UR43, UPT, UPT, UR43, 0x1, URZ ;  /* 0x000000012b2b7890 */ /* 0x000fe2000fffe0ff */
[----:B------:R-:W-:Y:S03]  /*8350*/  BSSY.RECONVERGENT B0, `(.L_x_137) ;  /* 0x0000008000007945 */ /* 0x000fe60003800200 */
[----:B------:R-:W-:Y:S04]  /*8360*/  UISETP.NE.AND UP0, UPT, UR43, 0x3, UPT ;  /* 0x000000032b00788c */ /* 0x000fe8000bf05270 */
[----:B------:R-:W-:Y:S02]  /*8370*/  UISETP.EQ.XOR UP1, UPT, UR40, 0x3, !UP0 ;  /* 0x000000032800788c */ /* 0x000fe4000c722a70 */
[----:B------:R-:W-:Y:S02]  /*8380*/  USEL UR56, UR43, URZ, UP0 ;  /* 0x000000ff2b387287 */ /* 0x000fe40008000000 */
[----:B------:R-:W-:Y:S04]  /*8390*/  USEL UR4, URZ, 0x1, !UP1 ;  /* 0x00000001ff047887 */ /* 0x000fe8000c800000 */
[----:B------:R-:W-:Y:S01]  /*83a0*/  ULOP3.LUT UR51, UR51, UR4, URZ, 0x3c, !UPT ;  /* 0x0000000433337292 */ /* 0x000fe2000f8e3cff */
[----:B------:R-:W-:Y:S11]  /*83b0*/  @P0 BRA `(.L_x_138) ;  /* 0x0000000000040947 */ /* 0x000ff60003800000 */
[----:B------:R-:W-:Y:S04]  /*83c0*/  DEPBAR.LE SB0, 0x1 ;  /* 0x000080400000791a */ /* 0x000fe80000000000 */
.L_x_138:
[----:B------:R-:W-:Y:S05]  /*83d0*/  BSYNC.RECONVERGENT B0 ;  /* 0x0000000000007941 */ /* 0x000fea0003800200 */
.L_x_137:
[----:B------:R-:W-:Y:S01]  /*83e0*/  BAR.SYNC.DEFER_BLOCKING 0x1, 0x80 ;  /* 0x0042000000007b1d */ /* 0x000fe20000010000 */
[----:B------:R-:W-:Y:S01]  /*83f0*/  UISETP.NE.AND UP0, UPT, UR50, -0x2, UPT ;  /* 0xfffffffe3200788c */ /* 0x000fe2000bf05270 */
[----:B------:R-:W-:Y:S08]  /*8400*/  IADD3 R45, PT, PT, R45, 0x1, RZ ;  /* 0x000000012d2d7810 */ /* 0x000ff00007ffe0ff */
[----:B------:R-:W-:Y:S05]  /*8410*/  BRA.U !UP0, `(.L_x_139) ;  /* 0x0000000108287547 */ /* 0x000fea000b800000 */
[----:B------:R-:W-:Y:S01]  /*8420*/  ISETP.NE.AND P0, PT, R104, RZ, PT ;  /* 0x000000ff6800720c */ /* 0x000fe20003f05270 */
[----:B------:R-:W-:Y:S01]  /*8430*/  IMAD.U32 R2, RZ, RZ, UR49 ;  /* 0x00000031ff027e24 */ /* 0x000fe2000f8e00ff */
[----:B------:R-:W-:Y:S01]  /*8440*/  UIADD3 UR49, UPT, UPT, UR49, 0x1, URZ ;  /* 0x0000000131317890 */ /* 0x000fe2000fffe0ff */
[----:B-1----:R-:W-:Y:S03]  /*8450*/  IMAD.U32 R0, RZ, RZ, UR37 ;  /* 0x00000025ff007e24 */ /* 0x002fe6000f8e00ff */
[----:B------:R-:W-:Y:S04]  /*8460*/  UISETP.NE.AND UP0, UPT, UR49, 0x3, UPT ;  /* 0x000000033100788c */ /* 0x000fe8000bf05270 */
[----:B------:R-:W-:Y:S03]  /*8470*/  USEL UR49, UR49, URZ, UP0 ;  /* 0x000000ff31317287 */ /* 0x000fe60008000000 */
[----:B------:R-:W-:Y:S05]  /*8480*/  @P0 LEA R2, R2, UR48, 0x3 ;  /* 0x0000003002020c11 */ /* 0x000fea000f8e18ff */
[----:B------:R-:W-:Y:S05]  /*8490*/  @P0 VIADD R2, R2, 0x228 ;  /* 0x0000022802020836 */ /* 0x000fea0000000000 */
[----:B------:R-:W-:Y:S04]  /*84a0*/  @P0 PRMT R0, R0, 0x654, R2 ;  /* 0x0000065400000816 */ /* 0x000fe80000000002 */
[----:B------:R2:W-:Y:S03]  /*84b0*/  @P0 SYNCS.ARRIVE.TRANS64.RED.A1T0 RZ, [R0+URZ], RZ ;  /* 0x000000ff00ff09a7 */ /* 0x0005e600081004ff */
.L_x_139:
[----:B------:R-:W-:Y:S01]  /*84c0*/  ISETP.NE.AND P2, PT, R101, RZ, PT ;  /* 0x000000ff6500720c */ /* 0x000fe20003f45270 */
[----:B------:R-:W-:Y:S01]  /*84d0*/  UIADD3 UR50, UPT, UPT, UR50, 0x2, URZ ;  /* 0x0000000232327890 */ /* 0x000fe2000fffe0ff */
[----:B------:R-:W-:Y:S01]  /*84e0*/  ISETP.NE.AND P0, PT, R103, 0x2, PT ;  /* 0x000000026700780c */ /* 0x000fe20003f05270 */
[----:B------:R-:W-:Y:S01]  /*84f0*/  IMAD.IADD R14, R43, 0x1, R86 ;  /* 0x000000012b0e7824 */ /* 0x000fe200078e0256 */
[----:B------:R-:W-:Y:S01]  /*8500*/  ISETP.NE.AND P1, PT, R45, 0x4, PT ;  /* 0x000000042d00780c */ /* 0x000fe20003f25270 */
[----:B------:R-:W-:Y:S01]  /*8510*/  IMAD.IADD R15, R44, 0x1, R87 ;  /* 0x000000012c0f7824 */ /* 0x000fe200078e0257 */
[----:B------:R-:W-:Y:S02]  /*8520*/  SEL R2, RZ, 0x1, P0 ;  /* 0x00000001ff027807 */ /* 0x000fe40000000000 */
[----:B-12---:R-:W-:Y:S02]  /*8530*/  SEL R0, RZ, 0x1, P1 ;  /* 0x00000001ff007807 */ /* 0x006fe40000800000 */
[----:B------:R-:W-:Y:S02]  /*8540*/  LOP3.LUT R96, R96, R2, RZ, 0x3c, !PT ;  /* 0x0000000260607212 */ /* 0x000fe400078e3cff */
[----:B------:R-:W-:Y:S02]  /*8550*/  LOP3.LUT R97, R97, R0, RZ, 0x3c, !PT ;  /* 0x0000000061617212 */ /* 0x000fe400078e3cff */
[----:B------:R-:W-:Y:S02]  /*8560*/  @P2 R2UR UR36, R95 ;  /* 0x000000005f2422ca */ /* 0x000fe400000e0000 */
[----:B------:R-:W-:Y:S02]  /*8570*/  SEL R103, R103, RZ, P0 ;  /* 0x000000ff67677207 */ /* 0x000fe40000000000 */
[----:B------:R-:W-:Y:S01]  /*8580*/  SEL R45, R45, RZ, P1 ;  /* 0x000000ff2d2d7207 */ /* 0x000fe20000800000 */
[----:B------:R-:W-:Y:S10]  /*8590*/  @P2 BRA `(.L_x_140) ;  /* 0xffffffd800042947 */ /* 0x000ff4000383ffff */
[----:B------:R-:W-:-:S09]  /*85a0*/  UISETP.NE.AND UP0, UPT, UR53, URZ, UPT ;  /* 0x000000ff3500728c */ /* 0x000fd2000bf05270 */
[----:B------:R-:W-:Y:S05]  /*85b0*/  BRA.U !UP0, `(.L_x_141) ;  /* 0x0000000108487547 */ /* 0x000fea000b800000 */
[----:B------:R-:W1:Y:S02]  /*85c0*/  LDCU.64 UR4, c[0x0][0x890] ;  /* 0x00011200ff0477ac */ /* 0x000e640008000a00 */
[----:B-1----:R-:W-:-:S04]  /*85d0*/  UISETP.NE.U32.AND UP0, UPT, UR4, URZ, UPT ;  /* 0x000000ff0400728c */ /* 0x002fc8000bf05070 */
[----:B------:R-:W-:-:S09]  /*85e0*/  UISETP.NE.AND.EX UP0, UPT, UR5, URZ, UPT, UP0 ;  /* 0x000000ff0500728c */ /* 0x000fd2000bf05300 */
[----:B------:R-:W-:Y:S05]  /*85f0*/  BRA.U UP0, `(.L_x_142) ;  /* 0x00000001000c7547 */ /* 0x000fea000b800000 */
[----:B------:R-:W-:-:S13]  /*8600*/  FSETP.NEU.AND P0, PT, R49, RZ, PT ;  /* 0x000000ff3100720b */ /* 0x000fda0003f0d000 */
[----:B------:R-:W-:Y:S05]  /*8610*/  @!P0 EXIT ;  /* 0x000000000000894d */ /* 0x000fea0003800000 */
[----:B------:R-:W-:Y:S05]  /*8620*/  BRA `(.L_x_141) ;  /* 0x00000000002c7947 */ /* 0x000fea0003800000 */
.L_x_142:
[----:B------:R-:W-:Y:S01]  /*8630*/  ISETP.NE.AND P0, PT, R102, RZ, PT ;  /* 0x000000ff6600720c */ /* 0x000fe20003f05270 */
[----:B------:R-:W-:-:S12]  /*8640*/  BSSY.RECONVERGENT B0, `(.L_x_141) ;  /* 0x0000009000007945 */ /* 0x000fd80003800200 */
[----:B------:R-:W-:Y:S05]  /*8650*/  @P0 BRA `(.L_x_143) ;  /* 0x0000000000140947 */ /* 0x000fea0003800000 */
[----:B------:R-:W1:Y:S02]  /*8660*/  LDCU.64 UR4, c[0x0][0x888] ;  /* 0x00011100ff0477ac */ /* 0x000e640008000a00 */
[----:B-1----:R-:W-:-:S04]  /*8670*/  ISETP.NE.U32.AND P0, PT, RZ, UR4, PT ;  /* 0x00000004ff007c0c */ /* 0x002fc8000bf05070 */
[----:B------:R-:W-:-:S13]  /*8680*/  ISETP.NE.AND.EX P0, PT, RZ, UR5, PT, P0 ;  /* 0x00000005ff007c0c */ /* 0x000fda000bf05300 */
[----:B------:R-:W-:Y:S05]  /*8690*/  @!P0 EXIT ;  /* 0x000000000000894d */ /* 0x000fea0003800000 */
[----:B------:R-:W-:Y:S05]  /*86a0*/  BRA `(.L_x_144) ;  /* 0x0000000000087947 */ /* 0x000fea0003800000 */
.L_x_143:
[----:B------:R-:W-:-:S13]  /*86b0*/  FSETP.NEU.AND P0, PT, R49, RZ, PT ;  /* 0x000000ff3100720b */ /* 0x000fda0003f0d000 */
[----:B------:R-:W-:Y:S05]  /*86c0*/  @!P0 EXIT ;  /* 0x000000000000894d */ /* 0x000fea0003800000 */
.L_x_144:
[----:B------:R-:W-:Y:S05]  /*86d0*/  BSYNC.RECONVERGENT B0 ;  /* 0x0000000000007941 */ /* 0x000fea0003800200 */
.L_x_141:
[----:B------:R-:W-:Y:S01]  /*86e0*/  ULEA UR4, UR49, UR48, 0x3 ;  /* 0x0000003031047291 */ /* 0x000fe2000f8e18ff */
[----:B------:R-:W-:-:S04]  /*86f0*/  DEPBAR.LE SB0, 0x0 ;  /* 0x000080000000791a */ /* 0x000fc80000000000 */
[----:B------:R-:W-:-:S04]  /*8700*/  UIADD3 UR4, UPT, UPT, UR4, 0x228, URZ ;  /* 0x0000022804047890 */ /* 0x000fc8000fffe0ff */
[----:B------:R-:W-:-:S09]  /*8710*/  UPRMT UR4, UR37, 0x654, UR4 ;  /* 0x0000065425047896 */ /* 0x000fd20008000004 */
[----:B------:R-:W-:Y:S01]  /*8720*/  SYNCS.ARRIVE.TRANS64.RED.A1T0 RZ, [UR4], RZ ;  /* 0x000000ffffff79a7 */ /* 0x000fe20008100404 */
[----:B------:R-:W-:Y:S05]  /*8730*/  EXIT ;  /* 0x000000000000794d */ /* 0x000fea0003800000 */
.L_x_20:
[----:B--2---:R2:W1:Y:S02]  /*8740*/  SYNCS.PHASECHK.TRANS64.TRYWAIT P0, [R2+URZ+0x2c0], R3 ;  /* 0x0002c003020075a7 */ /* 0x00446400080011ff */
[----:B-1----:R-:W-:Y:S05]  /*8750*/  @!P0 NANOSLEEP.SYNCS 0x989680 ;  /* 0x009896800000895d */ /* 0x002fea0003900000 */
[----:B------:R-:W1:Y:S02]  /*8760*/  @!P0 SYNCS.PHASECHK.TRANS64 P0, [R2+URZ+0x2c0], R3 ;  /* 0x0002c003020085a7 */ /* 0x000e6400080010ff */
[----:B-1----:R-:W-:Y:S05]  /*8770*/  @!P0 BRA `(.L_x_20) ;  /* 0xfffffffc00f08947 */ /* 0x002fea000383ffff */
[----:B------:R-:W-:Y:S05]  /*8780*/  BRA `(.L_x_145) ;  /* 0xffffff9000807947 */ /* 0x000fea000383ffff */
.L_x_23:
[----:B-1----:R-:W-:-:S07]  /*8790*/  MOV R2, UR33 ;  /* 0x0000002100027c02 */ /* 0x002fce0008000f00 */
.L_x_146:
[----:B-1----:R1:W2:Y:S02]  /*87a0*/  SYNCS.PHASECHK.TRANS64.TRYWAIT P0, [R2+URZ+0x108], R4 ;  /* 0x00010804020075a7 */ /* 0x0022a400080011ff */
[----:B--2---:R-:W-:Y:S05]  /*87b0*/  @!P0 NANOSLEEP.SYNCS 0x989680 ;  /* 0x009896800000895d */ /* 0x004fea0003900000 */
[----:B------:R-:W2:Y:S02]  /*87c0*/  @!P0 SYNCS.PHASECHK.TRANS64 P0, [R2+URZ+0x108], R4 ;  /* 0x00010804020085a7 */ /* 0x000ea400080010ff */
[----:B--2---:R-:W-:Y:S05]  /*87d0*/  @!P0 BRA `(.L_x_146) ;  /* 0xfffffffc00f08947 */ /* 0x004fea000383ffff */
[----:B------:R-:W-:Y:S05]  /*87e0*/  BRA `(.L_x_22) ;  /* 0xffffff9000d07947 */ /* 0x000fea000383ffff */
.L_x_29:
[----:B-1----:R-:W-:-:S07]  /*87f0*/  MOV R2, UR17 ;  /* 0x0000001100027c02 */ /* 0x002fce0008000f00 */
.L_x_147:
[----:B-1----:R1:W2:Y:S02]  /*8800*/  SYNCS.PHASECHK.TRANS64.TRYWAIT P0, [R2+URZ+0x108], R4 ;  /* 0x00010804020075a7 */ /* 0x0022a400080011ff */
[----:B--2---:R-:W-:Y:S05]  /*8810*/  @!P0 NANOSLEEP.SYNCS 0x989680 ;  /* 0x009896800000895d */ /* 0x004fea0003900000 */
[----:B------:R-:W2:Y:S02]  /*8820*/  @!P0 SYNCS.PHASECHK.TRANS64 P0, [R2+URZ+0x108], R4 ;  /* 0x00010804020085a7 */ /* 0x000ea400080010ff */
[----:B--2---:R-:W-:Y:S05]  /*8830*/  @!P0 BRA `(.L_x_147) ;  /* 0xfffffffc00f08947 */ /* 0x004fea000383ffff */
[----:B------:R-:W-:Y:S05]  /*8840*/  BRA `(.L_x_28) ;  /* 0xffffff9400787947 */ /* 0x000fea000383ffff */
.L_x_33:
[----:B-1----:R1:W2:Y:S02]  /*8850*/  SYNCS.PHASECHK.TRANS64.TRYWAIT P0, [R2+URZ+0x250], R3 ;  /* 0x00025003020075a7 */ /* 0x0022a400080011ff */
[----:B--2---:R-:W-:Y:S05]  /*8860*/  @!P0 NANOSLEEP.SYNCS 0x989680 ;  /* 0x009896800000895d */ /* 0x004fea0003900000 */
[----:B------:R-:W2:Y:S02]  /*8870*/  @!P0 SYNCS.PHASECHK.TRANS64 P0, [R2+URZ+0x250], R3 ;  /* 0x00025003020085a7 */ /* 0x000ea400080010ff */
[----:B--2---:R-:W-:Y:S05]  /*8880*/  @!P0 BRA `(.L_x_33) ;  /* 0xfffffffc00f08947 */ /* 0x004fea000383ffff */
[----:B------:R-:W-:Y:S05]  /*8890*/  BRA `(.L_x_148) ;  /* 0xffffff9800087947 */ /* 0x000fea000383ffff */
.L_x_37:
[----:B----4-:R-:W-:-:S07]  /*88a0*/  MOV R0, UR5 ;  /* 0x0000000500007c02 */ /* 0x010fce0008000f00 */
.L_x_149:
[----:B-1----:R1:W2:Y:S02]  /*88b0*/  SYNCS.PHASECHK.TRANS64.TRYWAIT P0, [R0+URZ], R2 ;  /* 0x00000002000075a7 */ /* 0x0022a400080011ff */
[----:B--2---:R-:W-:Y:S05]  /*88c0*/  @!P0 NANOSLEEP.SYNCS 0x989680 ;  /* 0x009896800000895d */ /* 0x004fea0003900000 */
[----:B------:R-:W2:Y:S02]  /*88d0*/  @!P0 SYNCS.PHASECHK.TRANS64 P0, [R0+URZ], R2 ;  /* 0x00000002000085a7 */ /* 0x000ea400080010ff */
[----:B--2---:R-:W-:Y:S05]  /*88e0*/  @!P0 BRA `(.L_x_149) ;  /* 0xfffffffc00f08947 */ /* 0x004fea000383ffff */
[----:B------:R-:W-:Y:S05]  /*88f0*/  BRA `(.L_x_150) ;  /* 0xffffff9c00787947 */ /* 0x000fea000383ffff */
.L_x_38:
[----:B----4-:R-:W-:-:S07]  /*8900*/  MOV R0, UR5 ;  /* 0x0000000500007c02 */ /* 0x010fce0008000f00 */
.L_x_151:
[----:B-1----:R1:W2:Y:S02]  /*8910*/  SYNCS.PHASECHK.TRANS64.TRYWAIT P0, [R0+URZ], R3 ;  /* 0x00000003000075a7 */ /* 0x0022a400080011ff */
[----:B--2---:R-:W-:Y:S05]  /*8920*/  @!P0 NANOSLEEP.SYNCS 0x989680 ;  /* 0x009896800000895d */ /* 0x004fea0003900000 */
[----:B------:R-:W2:Y:S02]  /*8930*/  @!P0 SYNCS.PHASECHK.TRANS64 P0, [R0+URZ], R3 ;  /* 0x00000003000085a7 */ /* 0x000ea400080010ff */
[----:B--2---:R-:W-:Y:S05]  /*8940*/  @!P0 BRA `(.L_x_151) ;  /* 0xfffffffc00f08947 */ /* 0x004fea000383ffff */
[----:B------:R-:W-:Y:S05]  /*8950*/  BRA `(.L_x_152) ;  /* 0xffffff9c00847947 */ /* 0x000fea000383ffff */
.L_x_39:
[----:B----4-:R-:W-:-:S07]  /*8960*/  MOV R0, UR5 ;  /* 0x0000000500007c02 */ /* 0x010fce0008000f00 */
.L_x_153:
[----:B-1----:R1:W2:Y:S02]  /*8970*/  SYNCS.PHASECHK.TRANS64.TRYWAIT P0, [R0+URZ], R3 ;  /* 0x00000003000075a7 */ /* 0x0022a400080011ff */
[----:B--2---:R-:W-:Y:S05]  /*8980*/  @!P0 NANOSLEEP.SYNCS 0x989680 ;  /* 0x009896800000895d */ /* 0x004fea0003900000 */
[----:B------:R-:W2:Y:S02]  /*8990*/  @!P0 SYNCS.PHASECHK.TRANS64 P0, [R0+URZ], R3 ;  /* 0x00000003000085a7 */ /* 0x000ea400080010ff */
[----:B--2---:R-:W-:Y:S05]  /*89a0*/  @!P0 BRA `(.L_x_153) ;  /* 0xfffffffc00f08947 */ /* 0x004fea000383ffff */
[----:B------:R-:W-:Y:S05]  /*89b0*/  BRA `(.L_x_154) ;  /* 0xffffff9c00907947 */ /* 0x000fea000383ffff */
.L_x_40:
[----:B----4-:R-:W-:-:S07]  /*89c0*/  MOV R0, UR5 ;  /* 0x0000000500007c02 */ /* 0x010fce0008000f00 */
.L_x_155:
[----:B-1----:R1:W2:Y:S02]  /*89d0*/  SYNCS.PHASECHK.TRANS64.TRYWAIT P0, [R0+URZ], R3 ;  /* 0x00000003000075a7 */ /* 0x0022a400080011ff */
[----:B--2---:R-:W-:Y:S05]  /*89e0*/  @!P0 NANOSLEEP.SYNCS 0x989680 ;  /* 0x009896800000895d */ /* 0x004fea0003900000 */
[----:B------:R-:W2:Y:S02]  /*89f0*/  @!P0 SYNCS.PHASECHK.TRANS64 P0, [R0+URZ], R3 ;  /* 0x00000003000085a7 */ /* 0x000ea400080010ff */
[----:B--2---:R-:W-:Y:S05]  /*8a00*/  @!P0 BRA `(.L_x_155) ;  /* 0xfffffffc00f08947 */ /* 0x004fea000383ffff */
[----:B------:R-:W-:Y:S05]  /*8a10*/  BRA `(.L_x_156) ;  /* 0xffffff9c009c7947 */ /* 0x000fea000383ffff */
.L_x_41:
[----:B----4-:R-:W-:-:S07]  /*8a20*/  MOV R0, UR5 ;  /* 0x0000000500007c02 */ /* 0x010fce0008000f00 */
.L_x_157:
[----:B-1----:R1:W2:Y:S02]  /*8a30*/  SYNCS.PHASECHK.TRANS64.TRYWAIT P0, [R0+URZ], R3 ;  /* 0x00000003000075a7 */ /* 0x0022a400080011ff */
[----:B--2---:R-:W-:Y:S05]  /*8a40*/  @!P0 NANOSLEEP.SYNCS 0x989680 ;  /* 0x009896800000895d */ /* 0x004fea0003900000 */
[----:B------:R-:W2:Y:S02]  /*8a50*/  @!P0 SYNCS.PHASECHK.TRANS64 P0, [R0+URZ], R3 ;  /* 0x00000003000085a7 */ /* 0x000ea400080010ff */
[----:B--2---:R-:W-:Y:S05]  /*8a60*/  @!P0 BRA `(.L_x_157) ;  /* 0xfffffffc00f08947 */ /* 0x004fea000383ffff */
[----:B------:R-:W-:Y:S05]  /*8a70*/  BRA `(.L_x_158) ;  /* 0xffffff9c00a87947 */ /* 0x000fea000383ffff */
.L_x_42:
[----:B----4-:R-:W-:-:S07]  /*8a80*/  MOV R0, UR5 ;  /* 0x0000000500007c02 */ /* 0x010fce0008000f00 */
.L_x_159:
[----:B-1----:R1:W2:Y:S02]  /*8a90*/  SYNCS.PHASECHK.TRANS64.TRYWAIT P0, [R0+URZ], R3 ;  /* 0x00000003000075a7 */ /* 0x0022a400080011ff */
[----:B--2---:R-:W-:Y:S05]  /*8aa0*/  @!P0 NANOSLEEP.SYNCS 0x989680 ;  /* 0x009896800000895d */ /* 0x004fea0003900000 */
[----:B------:R-:W2:Y:S02]  /*8ab0*/  @!P0 SYNCS.PHASECHK.TRANS64 P0, [R0+URZ], R3 ;  /* 0x00000003000085a7 */ /* 0x000ea400080010ff */
[----:B--2---:R-:W-:Y:S05]  /*8ac0*/  @!P0 BRA `(.L_x_159) ;  /* 0xfffffffc00f08947 */ /* 0x004fea000383ffff */
[----:B------:R-:W-:Y:S05]  /*8ad0*/  BRA `(.L_x_160) ;  /* 0xffffff9c00b47947 */ /* 0x000fea000383ffff */
.L_x_43:
[----:B----4-:R-:W-:-:S07]  /*8ae0*/  MOV R0, UR5 ;  /* 0x0000000500007c02 */ /* 0x010fce0008000f00 */
.L_x_161:
[----:B-1----:R1:W2:Y:S02]  /*8af0*/  SYNCS.PHASECHK.TRANS64.TRYWAIT P0, [R0+URZ], R3 ;  /* 0x00000003000075a7 */ /* 0x0022a400080011ff */
[----:B--2---:R-:W-:Y:S05]  /*8b00*/  @!P0 NANOSLEEP.SYNCS 0x989680 ;  /* 0x009896800000895d */ /* 0x004fea0003900000 */
[----:B------:R-:W2:Y:S02]  /*8b10*/  @!P0 SYNCS.PHASECHK.TRANS64 P0, [R0+URZ], R3 ;  /* 0x00000003000085a7 */ /* 0x000ea400080010ff */
[----:B--2---:R-:W-:Y:S05]  /*8b20*/  @!P0 BRA `(.L_x_161) ;  /* 0xfffffffc00f08947 */ /* 0x004fea000383ffff */
[----:B------:R-:W-:Y:S05]  /*8b30*/  BRA `(.L_x_162) ;  /* 0xffffff9c00c07947 */ /* 0x000fea000383ffff */
.L_x_44:
[----:B----4-:R-:W-:-:S07]  /*8b40*/  MOV R0, UR5 ;  /* 0x0000000500007c02 */ /* 0x010fce0008000f00 */
.L_x_163:
[----:B-1----:R1:W2:Y:S02]  /*8b50*/  SYNCS.PHASECHK.TRANS64.TRYWAIT P0, [R0+URZ], R3 ;  /* 0x00000003000075a7 */ /* 0x0022a400080011ff */
[----:B--2---:R-:W-:Y:S05]  /*8b60*/  @!P0 NANOSLEEP.SYNCS 0x989680 ;  /* 0x009896800000895d */ /* 0x004fea0003900000 */
[----:B------:R-:W2:Y:S02]  /*8b70*/  @!P0 SYNCS.PHASECHK.TRANS64 P0, [R0+URZ], R3 ;  /* 0x00000003000085a7 */ /* 0x000ea400080010ff */
[----:B--2---:R-:W-:Y:S05]  /*8b80*/  @!P0 BRA `(.L_x_163) ;  /* 0xfffffffc00f08947 */ /* 0x004fea000383ffff */
[----:B------:R-:W-:Y:S05]  /*8b90*/  BRA `(.L_x_164) ;  /* 0xffffff9c00cc7947 */ /* 0x000fea000383ffff */
.L_x_45:
[----:B----4-:R-:W-:-:S07]  /*8ba0*/  MOV R0, UR5 ;  /* 0x0000000500007c02 */ /* 0x010fce0008000f00 */
.L_x_165:
[----:B-1----:R1:W2:Y:S02]  /*8bb0*/  SYNCS.PHASECHK.TRANS64.TRYWAIT P0, [R0+URZ], R3 ;  /* 0x00000003000075a7 */ /* 0x0022a400080011ff */
[----:B--2---:R-:W-:Y:S05]  /*8bc0*/  @!P0 NANOSLEEP.SYNCS 0x989680 ;  /* 0x009896800000895d */ /* 0x004fea0003900000 */
[----:B------:R-:W2:Y:S02]  /*8bd0*/  @!P0 SYNCS.PHASECHK.TRANS64 P0, [R0+URZ], R3 ;  /* 0x00000003000085a7 */ /* 0x000ea400080010ff */
[----:B--2---:R-:W-:Y:S05]  /*8be0*/  @!P0 BRA `(.L_x_165) ;  /* 0xfffffffc00f08947 */ /* 0x004fea000383ffff */
[----:B------:R-:W-:Y:S05]  /*8bf0*/  BRA `(.L_x_166) ;  /* 0xffffff9c00d87947 */ /* 0x000fea000383ffff */
.L_x_46:
[----:B----4-:R-:W-:-:S07]  /*8c00*/  MOV R0, UR5 ;  /* 0x0000000500007c02 */ /* 0x010fce0008000f00 */
.L_x_167:
[----:B-1----:R1:W2:Y:S02]  /*8c10*/  SYNCS.PHASECHK.TRANS64.TRYWAIT P0, [R0+URZ], R3 ;  /* 0x00000003000075a7 */ /* 0x0022a400080011ff */
[----:B--2---:R-:W-:Y:S05]  /*8c20*/  @!P0 NANOSLEEP.SYNCS 0x989680 ;  /* 0x009896800000895d */ /* 0x004fea0003900000 */
[----:B------:R-:W2:Y:S02]  /*8c30*/  @!P0 SYNCS.PHASECHK.TRANS64 P0, [R0+URZ], R3 ;  /* 0x00000003000085a7 */ /* 0x000ea400080010ff */
[----:B--2---:R-:W-:Y:S05]  /*8c40*/  @!P0 BRA `(.L_x_167) ;  /* 0xfffffffc00f08947 */ /* 0x004fea000383ffff */
[----:B------:R-:W-:Y:S05]  /*8c50*/  BRA `(.L_x_168) ;  /* 0xffffff9c00e47947 */ /* 0x000fea000383ffff */
.L_x_47:
[----:B----4-:R-:W-:-:S07]  /*8c60*/  MOV R0, UR5 ;  /* 0x0000000500007c02 */ /* 0x010fce0008000f00 */
.L_x_169:
[----:B-1----:R1:W2:Y:S02]  /*8c70*/  SYNCS.PHASECHK.TRANS64.TRYWAIT P0, [R0+URZ], R3 ;  /* 0x00000003000075a7 */ /* 0x0022a400080011ff */
[----:B--2---:R-:W-:Y:S05]  /*8c80*/  @!P0 NANOSLEEP.SYNCS 0x989680 ;  /* 0x009896800000895d */ /* 0x004fea0003900000 */
[----:B------:R-:W2:Y:S02]  /*8c90*/  @!P0 SYNCS.PHASECHK.TRANS64 P0, [R0+URZ], R3 ;  /* 0x00000003000085a7 */ /* 0x000ea400080010ff */
[----:B--2---:R-:W-:Y:S05]  /*8ca0*/  @!P0 BRA `(.L_x_169) ;  /* 0xfffffffc00f08947 */ /* 0x004fea000383ffff */
[----:B------:R-:W-:Y:S05]  /*8cb0*/  BRA `(.L_x_170) ;  /* 0xffffff9c00f07947 */ /* 0x000fea000383ffff */
.L_x_48:
[----:B----4-:R-:W-:-:S07]  /*8cc0*/  MOV R0, UR5 ;  /* 0x0000000500007c02 */ /* 0x010fce0008000f00 */
.L_x_171:
[----:B-1----:R1:W2:Y:S02]  /*8cd0*/  SYNCS.PHASECHK.TRANS64.TRYWAIT P0, [R0+URZ], R3 ;  /* 0x00000003000075a7 */ /* 0x0022a400080011ff */
[----:B--2---:R-:W-:Y:S05]  /*8ce0*/  @!P0 NANOSLEEP.SYNCS 0x989680 ;  /* 0x009896800000895d */ /* 0x004fea0003900000 */
[----:B------:R-:W2:Y:S02]  /*8cf0*/  @!P0 SYNCS.PHASECHK.TRANS64 P0, [R0+URZ], R3 ;  /* 0x00000003000085a7 */ /* 0x000ea400080010ff */
[----:B--2---:R-:W-:Y:S05]  /*8d00*/  @!P0 BRA `(.L_x_171) ;  /* 0xfffffffc00f08947 */ /* 0x004fea000383ffff */
[----:B------:R-:W-:Y:S05]  /*8d10*/  BRA `(.L_x_172) ;  /* 0xffffff9c00fc7947 */ /* 0x000fea000383ffff */
.L_x_49:
[----:B----4-:R-:W-:-:S07]  /*8d20*/  MOV R0, UR5 ;  /* 0x0000000500007c02 */ /* 0x010fce0008000f00 */
.L_x_173:
[----:B-1----:R1:W2:Y:S02]  /*8d30*/  SYNCS.PHASECHK.TRANS64.TRYWAIT P0, [R0+URZ], R3 ;  /* 0x00000003000075a7 */ /* 0x0022a400080011ff */
[----:B--2---:R-:W-:Y:S05]  /*8d40*/  @!P0 NANOSLEEP.SYNCS 0x989680 ;  /* 0x009896800000895d */ /* 0x004fea0003900000 */
[----:B------:R-:W2:Y:S02]  /*8d50*/  @!P0 SYNCS.PHASECHK.TRANS64 P0, [R0+URZ], R3 ;  /* 0x00000003000085a7 */ /* 0x000ea400080010ff */
[----:B--2---:R-:W-:Y:S05]  /*8d60*/  @!P0 BRA `(.L_x_173) ;  /* 0xfffffffc00f08947 */ /* 0x004fea000383ffff */
[----:B------:R-:W-:Y:S05]  /*8d70*/  BRA `(.L_x_174) ;  /* 0xffffffa000087947 */ /* 0x000fea000383ffff */
.L_x_50:
[----:B----4-:R-:W-:-:S07]  /*8d80*/  MOV R0, UR5 ;  /* 0x0000000500007c02 */ /* 0x010fce0008000f00 */
.L_x_175:
[----:B-1----:R1:W2:Y:S02]  /*8d90*/  SYNCS.PHASECHK.TRANS64.TRYWAIT P0, [R0+URZ], R3 ;  /* 0x00000003000075a7 */ /* 0x0022a400080011ff */
[----:B--2---:R-:W-:Y:S05]  /*8da0*/  @!P0 NANOSLEEP.SYNCS 0x989680 ;  /* 0x009896800000895d */ /* 0x004fea0003900000 */
[----:B------:R-:W2:Y:S02]  /*8db0*/  @!P0 SYNCS.PHASECHK.TRANS64 P0, [R0+URZ], R3 ;  /* 0x00000003000085a7 */ /* 0x000ea400080010ff */
[----:B--2---:R-:W-:Y:S05]  /*8dc0*/  @!P0 BRA `(.L_x_175) ;  /* 0xfffffffc00f08947 */ /* 0x004fea000383ffff */
[----:B------:R-:W-:Y:S05]  /*8dd0*/  BRA `(.L_x_176) ;  /* 0xffffffa000147947 */ /* 0x000fea000383ffff */
.L_x_51:
[----:B----4-:R-:W-:-:S07]  /*8de0*/  MOV R0, UR5 ;  /* 0x0000000500007c02 */ /* 0x010fce0008000f00 */
.L_x_177:
[----:B-1----:R1:W2:Y:S02]  /*8df0*/  SYNCS.PHASECHK.TRANS64.TRYWAIT P0, [R0+URZ], R3 ;  /* 0x00000003000075a7 */ /* 0x0022a400080011ff */
[----:B--2---:R-:W-:Y:S05]  /*8e00*/  @!P0 NANOSLEEP.SYNCS 0x989680 ;  /* 0x009896800000895d */ /* 0x004fea0003900000 */
[----:B------:R-:W2:Y:S02]  /*8e10*/  @!P0 SYNCS.PHASECHK.TRANS64 P0, [R0+URZ], R3 ;  /* 0x00000003000085a7 */ /* 0x000ea400080010ff */
[----:B--2---:R-:W-:Y:S05]  /*8e20*/  @!P0 BRA `(.L_x_177) ;  /* 0xfffffffc00f08947 */ /* 0x004fea000383ffff */
[----:B------:R-:W-:Y:S05]  /*8e30*/  BRA `(.L_x_178) ;  /* 0xffffffa000207947 */ /* 0x000fea000383ffff */
.L_x_52:
[----:B----4-:R-:W-:-:S07]  /*8e40*/  MOV R0, UR5 ;  /* 0x0000000500007c02 */ /* 0x010fce0008000f00 */
.L_x_179:
[----:B-1----:R1:W2:Y:S02]  /*8e50*/  SYNCS.PHASECHK.TRANS64.TRYWAIT P0, [R0+URZ], R3 ;  /* 0x00000003000075a7 */ /* 0x0022a400080011ff */
[----:B--2---:R-:W-:Y:S05]  /*8e60*/  @!P0 NANOSLEEP.SYNCS 0x989680 ;  /* 0x009896800000895d */ /* 0x004fea0003900000 */
[----:B------:R-:W2:Y:S02]  /*8e70*/  @!P0 SYNCS.PHASECHK.TRANS64 P0, [R0+URZ], R3 ;  /* 0x00000003000085a7 */ /* 0x000ea400080010ff */
[----:B--2---:R-:W-:Y:S05]  /*8e80*/  @!P0 BRA `(.L_x_179) ;  /* 0xfffffffc00f08947 */ /* 0x004fea000383ffff */
[----:B------:R-:W-:Y:S05]  /*8e90*/  BRA `(.L_x_180) ;  /* 0xffffffa0002c7947 */ /* 0x000fea000383ffff */
.L_x_53:
[----:B----4-:R-:W-:-:S07]  /*8ea0*/  MOV R0, UR5 ;  /* 0x0000000500007c02 */ /* 0x010fce0008000f00 */
.L_x_181:
[----:B-1----:R1:W2:Y:S02]  /*8eb0*/  SYNCS.PHASECHK.TRANS64.TRYWAIT P0, [R0+URZ], R3 ;  /* 0x00000003000075a7 */ /* 0x0022a400080011ff */
[----:B--2---:R-:W-:Y:S05]  /*8ec0*/  @!P0 NANOSLEEP.SYNCS 0x989680 ;  /* 0x009896800000895d */ /* 0x004fea0003900000 */
[----:B------:R-:W2:Y:S02]  /*8ed0*/  @!P0 SYNCS.PHASECHK.TRANS64 P0, [R0+URZ], R3 ;  /* 0x00000003000085a7 */ /* 0x000ea400080010ff */
[----:B--2---:R-:W-:Y:S05]  /*8ee0*/  @!P0 BRA `(.L_x_181) ;  /* 0xfffffffc00f08947 */ /* 0x004fea000383ffff */
[----:B------:R-:W-:Y:S05]  /*8ef0*/  BRA `(.L_x_182) ;  /* 0xffffffa000387947 */ /* 0x000fea000383ffff */
.L_x_54:
[----:B----4-:R-:W-:-:S07]  /*8f00*/  MOV R0, UR5 ;  /* 0x0000000500007c02 */ /* 0x010fce0008000f00 */
.L_x_183:
[----:B-1----:R1:W2:Y:S02]  /*8f10*/  SYNCS.PHASECHK.TRANS64.TRYWAIT P0, [R0+URZ], R3 ;  /* 0x00000003000075a7 */ /* 0x0022a400080011ff */
[----:B--2---:R-:W-:Y:S05]  /*8f20*/  @!P0 NANOSLEEP.SYNCS 0x989680 ;  /* 0x009896800000895d */ /* 0x004fea0003900000 */
[----:B------:R-:W2:Y:S02]  /*8f30*/  @!P0 SYNCS.PHASECHK.TRANS64 P0, [R0+URZ], R3 ;  /* 0x00000003000085a7 */ /* 0x000ea400080010ff */
[----:B--2---:R-:W-:Y:S05]  /*8f40*/  @!P0 BRA `(.L_x_183) ;  /* 0xfffffffc00f08947 */ /* 0x004fea000383ffff */
[----:B------:R-:W-:Y:S05]  /*8f50*/  BRA `(.L_x_184) ;  /* 0xffffffa000447947 */ /* 0x000fea000383ffff */
.L_x_55:
[----:B----4-:R-:W-:-:S07]  /*8f60*/  MOV R0, UR5 ;  /* 0x0000000500007c02 */ /* 0x010fce0008000f00 */
.L_x_185:
[----:B-1----:R1:W2:Y:S02]  /*8f70*/  SYNCS.PHASECHK.TRANS64.TRYWAIT P0, [R0+URZ], R3 ;  /* 0x00000003000075a7 */ /* 0x0022a400080011ff */
[----:B--2---:R-:W-:Y:S05]  /*8f80*/  @!P0 NANOSLEEP.SYNCS 0x989680 ;  /* 0x009896800000895d */ /* 0x004fea0003900000 */
[----:B------:R-:W2:Y:S02]  /*8f90*/  @!P0 SYNCS.PHASECHK.TRANS64 P0, [R0+URZ], R3 ;  /* 0x00000003000085a7 */ /* 0x000ea400080010ff */
[----:B--2---:R-:W-:Y:S05]  /*8fa0*/  @!P0 BRA `(.L_x_185) ;  /* 0xfffffffc00f08947 */ /* 0x004fea000383ffff */
[----:B------:R-:W-:Y:S05]  /*8fb0*/  BRA `(.L_x_186) ;  /* 0xffffffa000507947 */ /* 0x000fea000383ffff */
.L_x_56:
[----:B----4-:R-:W-:-:S07]  /*8fc0*/  MOV R0, UR5 ;  /* 0x0000000500007c02 */ /* 0x010fce0008000f00 */
.L_x_187:
[----:B-1----:R1:W2:Y:S02]  /*8fd0*/  SYNCS.PHASECHK.TRANS64.TRYWAIT P0, [R0+URZ], R3 ;  /* 0x00000003000075a7 */ /* 0x0022a400080011ff */
[----:B--2---:R-:W-:Y:S05]  /*8fe0*/  @!P0 NANOSLEEP.SYNCS 0x989680 ;  /* 0x009896800000895d */ /* 0x004fea0003900000 */
[----:B------:R-:W2:Y:S02]  /*8ff0*/  @!P0 SYNCS.PHASECHK.TRANS64 P0, [R0+URZ], R3 ;  /* 0x00000003000085a7 */ /* 0x000ea400080010ff */
[----:B--2---:R-:W-:Y:S05]  /*9000*/  @!P0 BRA `(.L_x_187) ;  /* 0xfffffffc00f08947 */ /* 0x004fea000383ffff */
[----:B------:R-:W-:Y:S05]  /*9010*/  BRA `(.L_x_188) ;  /* 0xffffffa0005c7947 */ /* 0x000fea000383ffff */
.L_x_57:
[----:B----4-:R-:W-:-:S07]  /*9020*/  MOV R0, UR5 ;  /* 0x0000000500007c02 */ /* 0x010fce0008000f00 */
.L_x_189:
[----:B-1----:R1:W2:Y:S02]  /*9030*/  SYNCS.PHASECHK.TRANS64.TRYWAIT P0, [R0+URZ], R3 ;  /* 0x00000003000075a7 */ /* 0x0022a400080011ff */
[----:B--2---:R-:W-:Y:S05]  /*9040*/  @!P0 NANOSLEEP.SYNCS 0x989680 ;  /* 0x009896800000895d */ /* 0x004fea0003900000 */
[----:B------:R-:W2:Y:S02]  /*9050*/  @!P0 SYNCS.PHASECHK.TRANS64 P0, [R0+URZ], R3 ;  /* 0x00000003000085a7 */ /* 0x000ea400080010ff */
[----:B--2---:R-:W-:Y:S05]  /*9060*/  @!P0 BRA `(.L_x_189) ;  /* 0xfffffffc00f08947 */ /* 0x004fea000383ffff */
[----:B------:R-:W-:Y:S05]  /*9070*/  BRA `(.L_x_190) ;  /* 0xffffffa000687947 */ /* 0x000fea000383ffff */
.L_x_58:
[----:B----4-:R-:W-:-:S07]  /*9080*/  MOV R0, UR5 ;  /* 0x0000000500007c02 */ /* 0x010fce0008000f00 */
.L_x_191:
[----:B-1----:R1:W2:Y:S02]  /*9090*/  SYNCS.PHASECHK.TRANS64.TRYWAIT P0, [R0+URZ], R3 ;  /* 0x00000003000075a7 */ /* 0x0022a400080011ff */
[----:B--2---:R-:W-:Y:S05]  /*90a0*/  @!P0 NANOSLEEP.SYNCS 0x989680 ;  /* 0x009896800000895d */ /* 0x004fea0003900000 */
[----:B------:R-:W2:Y:S02]  /*90b0*/  @!P0 SYNCS.PHASECHK.TRANS64 P0, [R0+URZ], R3 ;  /* 0x00000003000085a7 */ /* 0x000ea400080010ff */
[----:B--2---:R-:W-:Y:S05]  /*90c0*/  @!P0 BRA `(.L_x_191) ;  /* 0xfffffffc00f08947 */ /* 0x004fea000383ffff */
[----:B------:R-:W-:Y:S05]  /*90d0*/  BRA `(.L_x_192) ;  /* 0xffffffa000747947 */ /* 0x000fea000383ffff */
.L_x_59:
[----:B----4-:R-:W-:-:S07]  /*90e0*/  MOV R0, UR5 ;  /* 0x0000000500007c02 */ /* 0x010fce0008000f00 */
.L_x_193:
[----:B-1----:R1:W2:Y:S02]  /*90f0*/  SYNCS.PHASECHK.TRANS64.TRYWAIT P0, [R0+URZ], R3 ;  /* 0x00000003000075a7 */ /* 0x0022a400080011ff */
[----:B--2---:R-:W-:Y:S05]  /*9100*/  @!P0 NANOSLEEP.SYNCS 0x989680 ;  /* 0x009896800000895d */ /* 0x004fea0003900000 */
[----:B------:R-:W2:Y:S02]  /*9110*/  @!P0 SYNCS.PHASECHK.TRANS64 P0, [R0+URZ], R3 ;  /* 0x00000003000085a7 */ /* 0x000ea400080010ff */
[----:B--2---:R-:W-:Y:S05]  /*9120*/  @!P0 BRA `(.L_x_193) ;  /* 0xfffffffc00f08947 */ /* 0x004fea000383ffff */
[----:B------:R-:W-:Y:S05]  /*9130*/  BRA `(.L_x_194) ;  /* 0xffffffa000807947 */ /* 0x000fea000383ffff */
.L_x_60:
[----:B----4-:R-:W-:-:S07]  /*9140*/  MOV R0, UR5 ;  /* 0x0000000500007c02 */ /* 0x010fce0008000f00 */
.L_x_195:
[----:B-1----:R1:W2:Y:S02]  /*9150*/  SYNCS.PHASECHK.TRANS64.TRYWAIT P0, [R0+URZ], R3 ;  /* 0x00000003000075a7 */ /* 0x0022a400080011ff */
[----:B--2---:R-:W-:Y:S05]  /*9160*/  @!P0 NANOSLEEP.SYNCS 0x989680 ;  /* 0x009896800000895d */ /* 0x004fea0003900000 */
[----:B------:R-:W2:Y:S02]  /*9170*/  @!P0 SYNCS.PHASECHK.TRANS64 P0, [R0+URZ], R3 ;  /* 0x00000003000085a7 */ /* 0x000ea400080010ff */
[----:B--2---:R-:W-:Y:S05]  /*9180*/  @!P0 BRA `(.L_x_195) ;  /* 0xfffffffc00f08947 */ /* 0x004fea000383ffff */
[----:B------:R-:W-:Y:S05]  /*9190*/  BRA `(.L_x_196) ;  /* 0xffffffa0008c7947 */ /* 0x000fea000383ffff */
.L_x_61:
[----:B----4-:R-:W-:-:S07]  /*91a0*/  MOV R0, UR5 ;  /* 0x0000000500007c02 */ /* 0x010fce0008000f00 */
.L_x_197:
[----:B-1----:R1:W2:Y:S02]  /*91b0*/  SYNCS.PHASECHK.TRANS64.TRYWAIT P0, [R0+URZ], R3 ;  /* 0x00000003000075a7 */ /* 0x0022a400080011ff */
[----:B--2---:R-:W-:Y:S05]  /*91c0*/  @!P0 NANOSLEEP.SYNCS 0x989680 ;  /* 0x009896800000895d */ /* 0x004fea0003900000 */
[----:B------:R-:W2:Y:S02]  /*91d0*/  @!P0 SYNCS.PHASECHK.TRANS64 P0, [R0+URZ], R3 ;  /* 0x00000003000085a7 */ /* 0x000ea400080010ff */
[----:B--2---:R-:W-:Y:S05]  /*91e0*/  @!P0 BRA `(.L_x_197) ;  /* 0xfffffffc00f08947 */ /* 0x004fea000383ffff */
[----:B------:R-:W-:Y:S05]  /*91f0*/  BRA `(.L_x_198) ;  /* 0xffffffa000987947 */ /* 0x000fea000383ffff */
.L_x_62:
[----:B----4-:R-:W-:-:S07]  /*9200*/  MOV R0, UR5 ;  /* 0x0000000500007c02 */ /* 0x010fce0008000f00 */
.L_x_199:
[----:B-1----:R1:W2:Y:S02]  /*9210*/  SYNCS.PHASECHK.TRANS64.TRYWAIT P0, [R0+URZ], R3 ;  /* 0x00000003000075a7 */ /* 0x0022a400080011ff */
[----:B--2---:R-:W-:Y:S05]  /*9220*/  @!P0 NANOSLEEP.SYNCS 0x989680 ;  /* 0x009896800000895d */ /* 0x004fea0003900000 */
[----:B------:R-:W2:Y:S02]  /*9230*/  @!P0 SYNCS.PHASECHK.TRANS64 P0, [R0+URZ], R3 ;  /* 0x00000003000085a7 */ /* 0x000ea400080010ff */
[----:B--2---:R-:W-:Y:S05]  /*9240*/  @!P0 BRA `(.L_x_199) ;  /* 0xfffffffc00f08947 */ /* 0x004fea000383ffff */
[----:B------:R-:W-:Y:S05]  /*9250*/  BRA `(.L_x_200) ;  /* 0xffffffa000a47947 */ /* 0x000fea000383ffff */
.L_x_63:
[----:B----4-:R-:W-:-:S07]  /*9260*/  MOV R0, UR5 ;  /* 0x0000000500007c02 */ /* 0x010fce0008000f00 */
.L_x_201:
[----:B-1----:R1:W2:Y:S02]  /*9270*/  SYNCS.PHASECHK.TRANS64.TRYWAIT P0, [R0+URZ], R3 ;  /* 0x00000003000075a7 */ /* 0x0022a400080011ff */
[----:B--2---:R-:W-:Y:S05]  /*9280*/  @!P0 NANOSLEEP.SYNCS 0x989680 ;  /* 0x009896800000895d */ /* 0x004fea0003900000 */
[----:B------:R-:W2:Y:S02]  /*9290*/  @!P0 SYNCS.PHASECHK.TRANS64 P0, [R0+URZ], R3 ;  /* 0x00000003000085a7 */ /* 0x000ea400080010ff */
[----:B--2---:R-:W-:Y:S05]  /*92a0*/  @!P0 BRA `(.L_x_201) ;  /* 0xfffffffc00f08947 */ /* 0x004fea000383ffff */
[----:B------:R-:W-:Y:S05]  /*92b0*/  BRA `(.L_x_202) ;  /* 0xffffffa000b07947 */ /* 0x000fea000383ffff */
.L_x_64:
[----:B----4-:R-:W-:-:S07]  /*92c0*/  MOV R0, UR5 ;  /* 0x0000000500007c02 */ /* 0x010fce0008000f00 */
.L_x_203:
[----:B-1----:R1:W2:Y:S02]  /*92d0*/  SYNCS.PHASECHK.TRANS64.TRYWAIT P0, [R0+URZ], R3 ;  /* 0x00000003000075a7 */ /* 0x0022a400080011ff */
[----:B--2---:R-:W-:Y:S05]  /*92e0*/  @!P0 NANOSLEEP.SYNCS 0x989680 ;  /* 0x009896800000895d */ /* 0x004fea0003900000 */
[----:B------:R-:W2:Y:S02]  /*92f0*/  @!P0 SYNCS.PHASECHK.TRANS64 P0, [R0+URZ], R3 ;  /* 0x00000003000085a7 */ /* 0x000ea400080010ff */
[----:B--2---:R-:W-:Y:S05]  /*9300*/  @!P0 BRA `(.L_x_203) ;  /* 0xfffffffc00f08947 */ /* 0x004fea000383ffff */
[----:B------:R-:W-:Y:S05]  /*9310*/  BRA `(.L_x_204) ;  /* 0xffffffa000bc7947 */ /* 0x000fea000383ffff */
.L_x_65:
[----:B----4-:R-:W-:-:S07]  /*9320*/  MOV R0, UR5 ;  /* 0x0000000500007c02 */ /* 0x010fce0008000f00 */
.L_x_205:
[----:B-1----:R1:W2:Y:S02]  /*9330*/  SYNCS.PHASECHK.TRANS64.TRYWAIT P0, [R0+URZ], R3 ;  /* 0x00000003000075a7 */ /* 0x0022a400080011ff */
[----:B--2---:R-:W-:Y:S05]  /*9340*/  @!P0 NANOSLEEP.SYNCS 0x989680 ;  /* 0x009896800000895d */ /* 0x004fea0003900000 */
[----:B------:R-:W2:Y:S02]  /*9350*/  @!P0 SYNCS.PHASECHK.TRANS64 P0, [R0+URZ], R3 ;  /* 0x00000003000085a7 */ /* 0x000ea400080010ff */
[----:B--2---:R-:W-:Y:S05]  /*9360*/  @!P0 BRA `(.L_x_205) ;  /* 0xfffffffc00f08947 */ /* 0x004fea000383ffff */
[----:B------:R-:W-:Y:S05]  /*9370*/  BRA `(.L_x_206) ;  /* 0xffffffa000c87947 */ /* 0x000fea000383ffff */
.L_x_66:
[----:B----4-:R-:W-:-:S07]  /*9380*/  MOV R0, UR5 ;  /* 0x0000000500007c02 */ /* 0x010fce0008000f00 */
.L_x_207:
[----:B-1----:R1:W2:Y:S02]  /*9390*/  SYNCS.PHASECHK.TRANS64.TRYWAIT P0, [R0+URZ], R3 ;  /* 0x00000003000075a7 */ /* 0x0022a400080011ff */
[----:B--2---:R-:W-:Y:S05]  /*93a0*/  @!P0 NANOSLEEP.SYNCS 0x989680 ;  /* 0x009896800000895d */ /* 0x004fea0003900000 */
[----:B------:R-:W2:Y:S02]  /*93b0*/  @!P0 SYNCS.PHASECHK.TRANS64 P0, [R0+URZ], R3 ;  /* 0x00000003000085a7 */ /* 0x000ea400080010ff */
[----:B--2---:R-:W-:Y:S05]  /*93c0*/  @!P0 BRA `(.L_x_207) ;  /* 0xfffffffc00f08947 */ /* 0x004fea000383ffff */
[----:B------:R-:W-:Y:S05]  /*93d0*/  BRA `(.L_x_208) ;  /* 0xffffffa000d47947 */ /* 0x000fea000383ffff */
.L_x_67:
[----:B----4-:R-:W-:-:S07]  /*93e0*/  MOV R0, UR5 ;  /* 0x0000000500007c02 */ /* 0x010fce0008000f00 */
.L_x_209:
[----:B-1----:R1:W2:Y:S02]  /*93f0*/  SYNCS.PHASECHK.TRANS64.TRYWAIT P0, [R0+URZ], R3 ;  /* 0x00000003000075a7 */ /* 0x0022a400080011ff */
[----:B--2---:R-:W-:Y:S05]  /*9400*/  @!P0 NANOSLEEP.SYNCS 0x989680 ;  /* 0x009896800000895d */ /* 0x004fea0003900000 */
[----:B------:R-:W2:Y:S02]  /*9410*/  @!P0 SYNCS.PHASECHK.TRANS64 P0, [R0+URZ], R3 ;  /* 0x00000003000085a7 */ /* 0x000ea400080010ff */
[----:B--2---:R-:W-:Y:S05]  /*9420*/  @!P0 BRA `(.L_x_209) ;  /* 0xfffffffc00f08947 */ /* 0x004fea000383ffff */
[----:B------:R-:W-:Y:S05]  /*9430*/  BRA `(.L_x_210) ;  /* 0xffffffa000e07947 */ /* 0x000fea000383ffff */
.L_x_68:
[----:B----4-:R-:W-:-:S07]  /*9440*/  MOV R0, UR5 ;  /* 0x0000000500007c02 */ /* 0x010fce0008000f00 */
.L_x_211:
[----:B-1----:R1:W2:Y:S02]  /*9450*/  SYNCS.PHASECHK.TRANS64.TRYWAIT P0, [R0+URZ], R3 ;  /* 0x00000003000075a7 */ /* 0x0022a400080011ff */
[----:B--2---:R-:W-:Y:S05]  /*9460*/  @!P0 NANOSLEEP.SYNCS 0x989680 ;  /* 0x009896800000895d */ /* 0x004fea0003900000 */
[----:B------:R-:W2:Y:S02]  /*9470*/  @!P0 SYNCS.PHASECHK.TRANS64 P0, [R0+URZ], R3 ;  /* 0x00000003000085a7 */ /* 0x000ea400080010ff */
[----:B--2---:R-:W-:Y:S05]  /*9480*/  @!P0 BRA `(.L_x_211) ;  /* 0xfffffffc00f08947 */ /* 0x004fea000383ffff */
[----:B------:R-:W-:Y:S05]  /*9490*/  BRA `(.L_x_212) ;  /* 0xffffffa000ec7947 */ /* 0x000fea000383ffff */
.L_x_71:
[----:B-1----:R1:W2:Y:S02]  /*94a0*/  SYNCS.PHASECHK.TRANS64.TRYWAIT P0, [R0+URZ+0x2b0], R4 ;  /* 0x0002b004000075a7 */ /* 0x0022a400080011ff */
[----:B--2---:R-:W-:Y:S05]  /*94b0*/  @!P0 NANOSLEEP.SYNCS 0x989680 ;  /* 0x009896800000895d */ /* 0x004fea0003900000 */
[----:B------:R-:W2:Y:S02]  /*94c0*/  @!P0 SYNCS.PHASECHK.TRANS64 P0, [R0+URZ+0x2b0], R4 ;  /* 0x0002b004000085a7 */ /* 0x000ea400080010ff */
[----:B--2---:R-:W-:Y:S05]  /*94d0*/  @!P0 BRA `(.L_x_71) ;  /* 0xfffffffc00f08947 */ /* 0x004fea000383ffff */
[----:B------:R-:W-:Y:S05]  /*94e0*/  BRA `(.L_x_213) ;  /* 0xffffffa400487947 */ /* 0x000fea000383ffff */
.L_x_72:
[----:B------:R-:W-:-:S07]  /*94f0*/  MOV R0, UR5 ;  /* 0x0000000500007c02 */ /* 0x000fce0008000f00 */
.L_x_214:
[----:B-1----:R1:W2:Y:S02]  /*9500*/  SYNCS.PHASECHK.TRANS64.TRYWAIT P0, [R0+URZ+0x260], R5 ;  /* 0x00026005000075a7 */ /* 0x0022a400080011ff */
[----:B--2---:R-:W-:Y:S05]  /*9510*/  @!P0 NANOSLEEP.SYNCS 0x989680 ;  /* 0x009896800000895d */ /* 0x004fea0003900000 */
[----:B------:R-:W2:Y:S02]  /*9520*/  @!P0 SYNCS.PHASECHK.TRANS64 P0, [R0+URZ+0x260], R5 ;  /* 0x00026005000085a7 */ /* 0x000ea400080010ff */
[----:B--2---:R-:W-:Y:S05]  /*9530*/  @!P0 BRA `(.L_x_214) ;  /* 0xfffffffc00f08947 */ /* 0x004fea000383ffff */
[----:B------:R-:W-:Y:S05]  /*9540*/  BRA `(.L_x_215) ;  /* 0xffffffa400587947 */ /* 0x000fea000383ffff */
.L_x_73:
[----:B-1----:R1:W2:Y:S02]  /*9550*/  SYNCS.PHASECHK.TRANS64.TRYWAIT P1, [R0+URZ+0x250], R4 ;  /* 0x00025004000075a7 */ /* 0x0022a400080211ff */
[----:B--2---:R-:W-:Y:S05]  /*9560*/  @!P1 NANOSLEEP.SYNCS 0x989680 ;  /* 0x009896800000995d */ /* 0x004fea0003900000 */
[----:B------:R-:W2:Y:S02]  /*9570*/  @!P1 SYNCS.PHASECHK.TRANS64 P1, [R0+URZ+0x250], R4 ;  /* 0x00025004000095a7 */ /* 0x000ea400080210ff */
[----:B--2---:R-:W-:Y:S05]  /*9580*/  @!P1 BRA `(.L_x_73) ;  /* 0xfffffffc00f09947 */ /* 0x004fea000383ffff */
[----:B------:R-:W-:Y:S05]  /*9590*/  BRA `(.L_x_216) ;  /* 0xffffffa400887947 */ /* 0x000fea000383ffff */
.L_x_76:
[----:B------:R-:W-:-:S07]  /*95a0*/  MOV R0, UR5 ;  /* 0x0000000500007c02 */ /* 0x000fce0008000f00 */
.L_x_217:
[----:B-1----:R1:W2:Y:S02]  /*95b0*/  SYNCS.PHASECHK.TRANS64.TRYWAIT P0, [R0+URZ+0x260], R2 ;  /* 0x00026002000075a7 */ /* 0x0022a400080011ff */
[----:B--2---:R-:W-:Y:S05]  /*95c0*/  @!P0 NANOSLEEP.SYNCS 0x989680 ;  /* 0x009896800000895d */ /* 0x004fea0003900000 */
[----:B------:R-:W2:Y:S02]  /*95d0*/  @!P0 SYNCS.PHASECHK.TRANS64 P0, [R0+URZ+0x260], R2 ;  /* 0x00026002000085a7 */ /* 0x000ea400080010ff */
[----:B--2---:R-:W-:Y:S05]  /*95e0*/  @!P0 BRA `(.L_x_217) ;  /* 0xfffffffc00f08947 */ /* 0x004fea000383ffff */
[----:B------:R-:W-:Y:S05]  /*95f0*/  BRA `(.L_x_75) ;  /* 0xffffffa400dc7947 */ /* 0x000fea000383ffff */
.L_x_83:
[----:B-1----:R1:W2:Y:S02]  /*9600*/  SYNCS.PHASECHK.TRANS64.TRYWAIT P1, [R0+URZ+0x250], R2 ;  /* 0x00025002000075a7 */ /* 0x0022a400080211ff */
[----:B--2---:R-:W-:Y:S05]  /*9610*/  @!P1 NANOSLEEP.SYNCS 0x989680 ;  /* 0x009896800000995d */ /* 0x004fea0003900000 */
[----:B------:R-:W2:Y:S02]  /*9620*/  @!P1 SYNCS.PHASECHK.TRANS64 P1, [R0+URZ+0x250], R2 ;  /* 0x00025002000095a7 */ /* 0x000ea400080210ff */
[----:B--2---:R-:W-:Y:S05]  /*9630*/  @!P1 BRA `(.L_x_83) ;  /* 0xfffffffc00f09947 */ /* 0x004fea000383ffff */
[----:B------:R-:W-:Y:S05]  /*9640*/  BRA `(.L_x_218) ;  /* 0xffffffac00347947 */ /* 0x000fea000383ffff */
.L_x_84:
[----:B------:R-:W-:-:S07]  /*9650*/  MOV R2, UR9 ;  /* 0x0000000900027c02 */ /* 0x000fce0008000f00 */
.L_x_219:
[----:B-1----:R1:W2:Y:S02]  /*9660*/  SYNCS.PHASECHK.TRANS64.TRYWAIT P0, [R2+URZ+0x290], R0 ;  /* 0x00029000020075a7 */ /* 0x0022a400080011ff */
[----:B--2---:R-:W-:Y:S05]  /*9670*/  @!P0 NANOSLEEP.SYNCS 0x989680 ;  /* 0x009896800000895d */ /* 0x004fea0003900000 */
[----:B------:R-:W2:Y:S02]  /*9680*/  @!P0 SYNCS.PHASECHK.TRANS64 P0, [R2+URZ+0x290], R0 ;  /* 0x00029000020085a7 */ /* 0x000ea400080010ff */
[----:B--2---:R-:W-:Y:S05]  /*9690*/  @!P0 BRA `(.L_x_219) ;  /* 0xfffffffc00f08947 */ /* 0x004fea000383ffff */
[----:B------:R-:W-:Y:S05]  /*96a0*/  BRA `(.L_x_220) ;  /* 0xffffffac00687947 */ /* 0x000fea000383ffff */
.L_x_87:
[----:B------:R-:W-:Y:S07]  /*96b0*/  MOV R0, UR7 ;  /* 0x0000000700007c02 */ /* 0x000fee0008000f00 */
.L_x_221:
[----:B-1----:R1:W2:Y:S02]  /*96c0*/  SYNCS.PHASECHK.TRANS64.TRYWAIT P0, [R0+URZ], R2 ;  /* 0x00000002000075a7 */ /* 0x0022a400080011ff */
[----:B--2---:R-:W-:Y:S05]  /*96d0*/  @!P0 NANOSLEEP.SYNCS 0x989680 ;  /* 0x009896800000895d */ /* 0x004fea0003900000 */
[----:B------:R-:W2:Y:S02]  /*96e0*/  @!P0 SYNCS.PHASECHK.TRANS64 P0, [R0+URZ], R2 ;  /* 0x00000002000085a7 */ /* 0x000ea400080010ff */
[----:B--2---:R-:W-:Y:S05]  /*96f0*/  @!P0 BRA `(.L_x_221) ;  /* 0xfffffffc00f08947 */ /* 0x004fea000383ffff */
[----:B------:R-:W-:Y:S05]  /*9700*/  BRA `(.L_x_86) ;  /* 0xffffffac00887947 */ /* 0x000fea000383ffff */
.L_x_90:
[----:B------:R-:W-:-:S07]  /*9710*/  MOV R0, UR5 ;  /* 0x0000000500007c02 */ /* 0x000fce0008000f00 */
.L_x_222:
[----:B--2---:R2:W3:Y:S02]  /*9720*/  SYNCS.PHASECHK.TRANS64.TRYWAIT P0, [R0+URZ], R2 ;  /* 0x00000002000075a7 */ /* 0x0044e400080011ff */
[----:B---3--:R-:W-:Y:S05]  /*9730*/  @!P0 NANOSLEEP.SYNCS 0x989680 ;  /* 0x009896800000895d */ /* 0x008fea0003900000 */
[----:B------:R-:W3:Y:S02]  /*9740*/  @!P0 SYNCS.PHASECHK.TRANS64 P0, [R0+URZ], R2 ;  /* 0x00000002000085a7 */ /* 0x000ee400080010ff */
[----:B---3--:R-:W-:Y:S05]  /*9750*/  @!P0 BRA `(.L_x_222) ;  /* 0xfffffffc00f08947 */ /* 0x008fea000383ffff */
[----:B------:R-:W-:Y:S05]  /*9760*/  BRA `(.L_x_223) ;  /* 0xffffffb000287947 */ /* 0x000fea000383ffff */
.L_x_91:
[----:B------:R-:W-:-:S07]  /*9770*/  MOV R0, UR5 ;  /* 0x0000000500007c02 */ /* 0x000fce0008000f00 */
.L_x_224:
[----:B--2---:R2:W3:Y:S02]  /*9780*/  SYNCS.PHASECHK.TRANS64.TRYWAIT P0, [R0+URZ], R3 ;  /* 0x00000003000075a7 */ /* 0x0044e400080011ff */
[----:B---3--:R-:W-:Y:S05]  /*9790*/  @!P0 NANOSLEEP.SYNCS 0x989680 ;  /* 0x009896800000895d */ /* 0x008fea0003900000 */
[----:B------:R-:W3:Y:S02]  /*97a0*/  @!P0 SYNCS.PHASECHK.TRANS64 P0, [R0+URZ], R3 ;  /* 0x00000003000085a7 */ /* 0x000ee400080010ff */
[----:B---3--:R-:W-:Y:S05]  /*97b0*/  @!P0 BRA `(.L_x_224) ;  /* 0xfffffffc00f08947 */ /* 0x008fea000383ffff */
[----:B------:R-:W-:Y:S05]  /*97c0*/  BRA `(.L_x_225) ;  /* 0xffffffb000347947 */ /* 0x000fea000383ffff */
.L_x_92:
[----:B------:R-:W-:-:S07]  /*97d0*/  MOV R0, UR5 ;  /* 0x0000000500007c02 */ /* 0x000fce0008000f00 */
.L_x_226:
[----:B--2---:R2:W3:Y:S02]  /*97e0*/  SYNCS.PHASECHK.TRANS64.TRYWAIT P0, [R0+URZ], R3 ;  /* 0x00000003000075a7 */ /* 0x0044e400080011ff */
[----:B---3--:R-:W-:Y:S05]  /*97f0*/  @!P0 NANOSLEEP.SYNCS 0x989680 ;  /* 0x009896800000895d */ /* 0x008fea0003900000 */
[----:B------:R-:W3:Y:S02]  /*9800*/  @!P0 SYNCS.PHASECHK.TRANS64 P0, [R0+URZ], R3 ;  /* 0x00000003000085a7 */ /* 0x000ee400080010ff */
[----:B---3--:R-:W-:Y:S05]  /*9810*/  @!P0 BRA `(.L_x_226) ;  /* 0xfffffffc00f08947 */ /* 0x008fea000383ffff */
[----:B------:R-:W-:Y:S05]  /*9820*/  BRA `(.L_x_227) ;  /* 0xffffffb000407947 */ /* 0x000fea000383ffff */
.L_x_93:
[----:B--2---:R-:W-:-:S07]  /*9830*/  MOV R0, UR7 ;  /* 0x0000000700007c02 */ /* 0x004fce0008000f00 */
.L_x_228:
[----:B--2---:R2:W3:Y:S02]  /*9840*/  SYNCS.PHASECHK.TRANS64.TRYWAIT P0, [R0+URZ], R2 ;  /* 0x00000002000075a7 */ /* 0x0044e400080011ff */
[----:B---3--:R-:W-:Y:S05]  /*9850*/  @!P0 NANOSLEEP.SYNCS 0x989680 ;  /* 0x009896800000895d */ /* 0x008fea0003900000 */
[----:B------:R-:W3:Y:S02]  /*9860*/  @!P0 SYNCS.PHASECHK.TRANS64 P0, [R0+URZ], R2 ;  /* 0x00000002000085a7 */ /* 0x000ee400080010ff */
[----:B---3--:R-:W-:Y:S05]  /*9870*/  @!P0 BRA `(.L_x_228) ;  /* 0xfffffffc00f08947 */ /* 0x008fea000383ffff */
[----:B------:R-:W-:Y:S05]  /*9880*/  BRA `(.L_x_229) ;  /* 0xffffffb0004c7947 */ /* 0x000fea000383ffff */
.L_x_98:
[----:B--2---:R2:W3:Y:S02]  /*9890*/  SYNCS.PHASECHK.TRANS64.TRYWAIT P0, [R0+URZ+0x250], R2 ;  /* 0x00025002000075a7 */ /* 0x0044e400080011ff */
[----:B---3--:R-:W-:Y:S05]  /*98a0*/  @!P0 NANOSLEEP.SYNCS 0x989680 ;  /* 0x009896800000895d */ /* 0x008fea0003900000 */
[----:B------:R-:W3:Y:S02]  /*98b0*/  @!P0 SYNCS.PHASECHK.TRANS64 P0, [R0+URZ+0x250], R2 ;  /* 0x00025002000085a7 */ /* 0x000ee400080010ff */
[----:B---3--:R-:W-:Y:S05]  /*98c0*/  @!P0 BRA `(.L_x_98) ;  /* 0xfffffffc00f08947 */ /* 0x008fea000383ffff */
[----:B------:R-:W-:Y:S05]  /*98d0*/  BRA `(.L_x_230) ;  /* 0xffffffb400487947 */ /* 0x000fea000383ffff */
.L_x_101:
[----:B------:R-:W-:Y:S07]  /*98e0*/  MOV R0, UR7 ;  /* 0x0000000700007c02 */ /* 0x000fee0008000f00 */
.L_x_231:
[----:B--2---:R2:W3:Y:S02]  /*98f0*/  SYNCS.PHASECHK.TRANS64.TRYWAIT P0, [R0+URZ+0x248], R2 ;  /* 0x00024802000075a7 */ /* 0x0044e400080011ff */
[----:B---3--:R-:W-:Y:S05]  /*9900*/  @!P0 NANOSLEEP.SYNCS 0x989680 ;  /* 0x009896800000895d */ /* 0x008fea0003900000 */
[----:B------:R-:W3:Y:S02]  /*9910*/  @!P0 SYNCS.PHASECHK.TRANS64 P0, [R0+URZ+0x248], R2 ;  /* 0x00024802000085a7 */ /* 0x000ee400080010ff */
[----:B---3--:R-:W-:Y:S05]  /*9920*/  @!P0 BRA `(.L_x_231) ;  /* 0xfffffffc00f08947 */ /* 0x008fea000383ffff */
[----:B------:R-:W-:Y:S05]  /*9930*/  BRA `(.L_x_100) ;  /* 0xffffffb800287947 */ /* 0x000fea000383ffff */
.L_x_104:
[----:B------:R-:W-:Y:S07]  /*9940*/  MOV R0, UR15 ;  /* 0x0000000f00007c02 */ /* 0x000fee0008000f00 */
.L_x_232:
[----:B-1----:R1:W2:Y:S02]  /*9950*/  SYNCS.PHASECHK.TRANS64.TRYWAIT P0, [R0+URZ+0x228], R9 ;  /* 0x00022809000075a7 */ /* 0x0022a400080011ff */
[----:B--2---:R-:W-:Y:S05]  /*9960*/  @!P0 NANOSLEEP.SYNCS 0x989680 ;  /* 0x009896800000895d */ /* 0x004fea0003900000 */
[----:B------:R-:W2:Y:S02]  /*9970*/  @!P0 SYNCS.PHASECHK.TRANS64 P0, [R0+URZ+0x228], R9 ;  /* 0x00022809000085a7 */ /* 0x000ea400080010ff */
[----:B--2---:R-:W-:Y:S05]  /*9980*/  @!P0 BRA `(.L_x_232) ;  /* 0xfffffffc00f08947 */ /* 0x004fea000383ffff */
[----:B------:R-:W-:Y:S05]  /*9990*/  BRA `(.L_x_233) ;  /* 0xffffffb800a07947 */ /* 0x000fea000383ffff */
.L_x_105:
[----:B------:R-:W-:Y:S07]  /*99a0*/  MOV R0, UR13 ;  /* 0x0000000d00007c02 */ /* 0x000fee0008000f00 */
.L_x_234:
[----:B-1----:R1:W2:Y:S02]  /*99b0*/  SYNCS.PHASECHK.TRANS64.TRYWAIT P0, [R0+URZ+0x228], R14 ;  /* 0x0002280e000075a7 */ /* 0x0022a400080011ff */
[----:B--2---:R-:W-:Y:S05]  /*99c0*/  @!P0 NANOSLEEP.SYNCS 0x989680 ;  /* 0x009896800000895d */ /* 0x004fea0003900000 */
[----:B------:R-:W2:Y:S02]  /*99d0*/  @!P0 SYNCS.PHASECHK.TRANS64 P0, [R0+URZ+0x228], R14 ;  /* 0x0002280e000085a7 */ /* 0x000ea400080010ff */
[----:B--2---:R-:W-:Y:S05]  /*99e0*/  @!P0 BRA `(.L_x_234) ;  /* 0xfffffffc00f08947 */ /* 0x004fea000383ffff */
[----:B------:R-:W-:Y:S05]  /*99f0*/  BRA `(.L_x_235) ;  /* 0xffffffbc00407947 */ /* 0x000fea000383ffff */
.L_x_107:
[----:B------:R-:W-:-:S07]  /*9a00*/  MOV R0, UR4 ;  /* 0x0000000400007c02 */ /* 0x000fce0008000f00 */
.L_x_236:
[----:B-1----:R1:W3:Y:S02]  /*9a10*/  SYNCS.PHASECHK.TRANS64.TRYWAIT P0, [R0+URZ], R2 ;  /* 0x00000002000075a7 */ /* 0x0022e400080011ff */
[----:B---3--:R-:W-:Y:S05]  /*9a20*/  @!P0 NANOSLEEP.SYNCS 0x989680 ;  /* 0x009896800000895d */ /* 0x008fea0003900000 */
[----:B------:R-:W3:Y:S02]  /*9a30*/  @!P0 SYNCS.PHASECHK.TRANS64 P0, [R0+URZ], R2 ;  /* 0x00000002000085a7 */ /* 0x000ee400080010ff */
[----:B---3--:R-:W-:Y:S05]  /*9a40*/  @!P0 BRA `(.L_x_236) ;  /* 0xfffffffc00f08947 */ /* 0x008fea000383ffff */
[----:B------:R-:W-:Y:S05]  /*9a50*/  BRA `(.L_x_237) ;  /* 0xffffffbc00cc7947 */ /* 0x000fea000383ffff */
.L_x_108:
[----:B------:R-:W-:-:S07]  /*9a60*/  MOV R0, UR4 ;  /* 0x0000000400007c02 */ /* 0x000fce0008000f00 */
.L_x_238:
[----:B-1----:R1:W3:Y:S02]  /*9a70*/  SYNCS.PHASECHK.TRANS64.TRYWAIT P0, [R0+URZ], R2 ;  /* 0x00000002000075a7 */ /* 0x0022e400080011ff */
[----:B---3--:R-:W-:Y:S05]  /*9a80*/  @!P0 NANOSLEEP.SYNCS 0x989680 ;  /* 0x009896800000895d */ /* 0x008fea0003900000 */
[----:B------:R-:W3:Y:S02]  /*9a90*/  @!P0 SYNCS.PHASECHK.TRANS64 P0, [R0+URZ], R2 ;  /* 0x00000002000085a7 */ /* 0x000ee400080010ff */
[----:B---3--:R-:W-:Y:S05]  /*9aa0*/  @!P0 BRA `(.L_x_238) ;  /* 0xfffffffc00f08947 */ /* 0x008fea000383ffff */
[----:B------:R-:W-:Y:S05]  /*9ab0*/  BRA `(.L_x_239) ;  /* 0xffffffbc00d87947 */ /* 0x000fea000383ffff */
.L_x_110:
[----:B--2---:R2:W4:Y:S02]  /*9ac0*/  SYNCS.PHASECHK.TRANS64.TRYWAIT P0, [R0+URZ+0x250], R2 ;  /* 0x00025002000075a7 */ /* 0x00452400080011ff */
[----:B----4-:R-:W-:Y:S05]  /*9ad0*/  @!P0 NANOSLEEP.SYNCS 0x989680 ;  /* 0x009896800000895d */ /* 0x010fea0003900000 */
[----:B------:R-:W4:Y:S02]  /*9ae0*/  @!P0 SYNCS.PHASECHK.TRANS64 P0, [R0+URZ+0x250], R2 ;  /* 0x00025002000085a7 */ /* 0x000f2400080010ff */
[----:B----4-:R-:W-:Y:S05]  /*9af0*/  @!P0 BRA `(.L_x_110) ;  /* 0xfffffffc00f08947 */ /* 0x010fea000383ffff */
[----:B------:R-:W-:Y:S05]  /*9b00*/  BRA `(.L_x_240) ;  /* 0xffffffc000bc7947 */ /* 0x000fea000383ffff */
.L_x_120:
[----:B-1----:R1:W3:Y:S02]  /*9b10*/  SYNCS.PHASECHK.TRANS64.TRYWAIT P1, [R0+URZ+0x210], R3 ;  /* 0x00021003000075a7 */ /* 0x0022e400080211ff */
[----:B---3--:R-:W-:Y:S05]  /*9b20*/  @!P1 NANOSLEEP.SYNCS 0x989680 ;  /* 0x009896800000995d */ /* 0x008fea0003900000 */
[----:B------:R-:W3:Y:S02]  /*9b30*/  @!P1 SYNCS.PHASECHK.TRANS64 P1, [R0+URZ+0x210], R3 ;  /* 0x00021003000095a7 */ /* 0x000ee400080210ff */
[----:B---3--:R-:W-:Y:S05]  /*9b40*/  @!P1 BRA `(.L_x_120) ;  /* 0xfffffffc00f09947 */ /* 0x008fea000383ffff */
[----:B------:R-:W-:Y:S05]  /*9b50*/  BRA `(.L_x_119) ;  /* 0xffffffcc00ec7947 */ /* 0x000fea000383ffff */
.L_x_122:
[----:B-1----:R1:W4:Y:S02]  /*9b60*/  SYNCS.PHASECHK.TRANS64.TRYWAIT P0, [R73+URZ+0x270], R2 ;  /* 0x00027002490075a7 */ /* 0x00232400080011ff */
[----:B----4-:R-:W-:Y:S05]  /*9b70*/  @!P0 NANOSLEEP.SYNCS 0x989680 ;  /* 0x009896800000895d */ /* 0x010fea0003900000 */
[----:B------:R-:W4:Y:S02]  /*9b80*/  @!P0 SYNCS.PHASECHK.TRANS64 P0, [R73+URZ+0x270], R2 ;  /* 0x00027002490085a7 */ /* 0x000f2400080010ff */
[----:B----4-:R-:W-:Y:S05]  /*9b90*/  @!P0 BRA `(.L_x_122) ;  /* 0xfffffffc00f08947 */ /* 0x010fea000383ffff */
[----:B------:R-:W-:Y:S05]  /*9ba0*/  BRA `(.L_x_121) ;  /* 0xffffffd000247947 */ /* 0x000fea000383ffff */
.L_x_133:
[----:B--2---:R2:W4:Y:S02]  /*9bb0*/  SYNCS.PHASECHK.TRANS64.TRYWAIT P0, [R2+URZ+0x210], R107 ;  /* 0x0002106b020075a7 */ /* 0x00452400080011ff */
[----:B----4-:R-:W-:Y:S05]  /*9bc0*/  @!P0 NANOSLEEP.SYNCS 0x989680 ;  /* 0x009896800000895d */ /* 0x010fea0003900000 */
[----:B------:R-:W4:Y:S02]  /*9bd0*/  @!P0 SYNCS.PHASECHK.TRANS64 P0, [R2+URZ+0x210], R107 ;  /* 0x0002106b020085a7 */ /* 0x000f2400080010ff */
[----:B----4-:R-:W-:Y:S05]  /*9be0*/  @!P0 BRA `(.L_x_133) ;  /* 0xfffffffc00f08947 */ /* 0x010fea000383ffff */
[----:B------:R-:W-:Y:S05]  /*9bf0*/  BRA `(.L_x_132) ;  /* 0xffffffdc000c7947 */ /* 0x000fea000383ffff */
        .weak           $__internal_0_$__cuda_sm10x_tcgen05_guardrail_trap_col_being_dealloced_not_returned_by_alloc
        .type           $__internal_0_$__cuda_sm10x_tcgen05_guardrail_trap_col_being_dealloced_not_returned_by_alloc,@function
        .size           $__internal_0_$__cuda_sm10x_tcgen05_guardrail_trap_col_being_dealloced_not_returned_by_alloc,($__internal_1_$__cuda_sm10x_tcgen05_guardrail_trap_phase_invalid_during_alloc - $__internal_0_$__cuda_sm10x_tcgen05_guardrail_trap_col_being_dealloced_not_returned_by_alloc)
$__internal_0_$__cuda_sm10x_tcgen05_guardrail_trap_col_being_dealloced_not_returned_by_alloc:
[----:B------:R-:W-:Y:S05]  /*9c00*/  BPT.TRAP 0x1 ;  /* 0x000000040000795c */ /* 0x000fea0000300000 */
[----:B------:R-:W-:-:S04]  /*9c10*/  HFMA2 R3, -RZ, RZ, 0, 0 ;  /* 0x00000000ff037431 */ /* 0x000fc800000001ff */
[----:B------:R-:W-:Y:S05]  /*9c20*/  RET.REL.NODEC R2 `(_ZN7cutlass13device_kernelINS_4gemm6kernel13GemmUniversalIN4cute5tupleIJiiiiEEENS1_10collective13CollectiveMmaINS1_35MainloopSm100TmaUmmaWarpSpecializedILi33ELi2ELi4ENS5_IJNS4_1CILi1EEESB_SB_EEEEENS5_IJNSA_ILi128EEENSA_ILi64EEENSA_ILi16EEEEEENS_10bfloat16_tENS5_IJlSB_lEEESI_SJ_NS4_8TiledMMAINS4_8MMA_AtomIJNS4_20SM100_MMA_F16BF16_SSISI_SI_fLi128ELi64ELNS4_4UMMA5MajorE0ELSO_0ELNSN_7ScaleInE0ELSP_0EEEEEENS4_6LayoutISC_NS5_IJNSA_ILi0EEEST_ST_EEEEENS5_IJNS4_10UnderscoreESW_SW_EEEEENS4_13SM90_TMA_LOADENS4_14ComposedLayoutINS4_7SwizzleILi1ELi4ELi3EEENS4_18smem_ptr_flag_bitsILi16EEENSS_INS5_IJNSA_ILi8EEESG_EEENS5_IJSG_SB_EEEEEEEvNS4_8identityESZ_S19_vS1A_EENS_8epilogue10collective18CollectiveEpilogueINS1C_23Sm100TmaWarpSpecializedILi3ELi2ELi32ELb1ELb0EEEJSH_NS5_IJNSS_ISE_SB_EENSS_INSA_ILi32EEESB_EEEEESI_SJ_SI_SJ_NS1C_6fusion15FusionCallbacksIS1G_NS1L_17LinearCombinationISI_fSI_fLNS_15FloatRoundStyleE2EEESH_S1K_JEEENS4_5SM1004TMEM4LOAD26SM100_TMEM_LOAD_32dp32b32xESZ_NS10_INS11_ILi2ELi4ELi3EEES14_NSS_INS5_IJS15_S1I_EEENS5_IJS1I_SB_EEEEEEENS4_39AutoVectorizingCopyWithAssumedAlignmentILi128EEENS4_14SM90_TMA_STOREES1Z_S21_S21_EEEvvEEEEvNT_6ParamsE) ;  /* 0xffffff6002f47950 */ /* 0x000fea0003c3ffff */
        .weak           $__internal_1_$__cuda_sm10x_tcgen05_guardrail_trap_phase_invalid_during_alloc
        .type           $__internal_1_$__cuda_sm10x_tcgen05_guardrail_trap_phase_invalid_during_alloc,@function
        .size           $__internal_1_$__cuda_sm10x_tcgen05_guardrail_trap_phase_invalid_during_alloc,($__internal_2_$__cuda_sm10x_tcgen05_guardrail_trap_unallocated_columns_being_dealloced - $__internal_1_$__cuda_sm10x_tcgen05_guardrail_trap_phase_invalid_during_alloc)
$__internal_1_$__cuda_sm10x_tcgen05_guardrail_trap_phase_invalid_during_alloc:
[----:B------:R-:W-:Y:S05]  /*9c30*/  BPT.TRAP 0x1 ;  /* 0x000000040000795c */ /* 0x000fea0000300000 */
[----:B------:R-:W-:-:S04]  /*9c40*/  MOV R3, 0x0 ;  /* 0x0000000000037802 */ /* 0x000fc80000000f00 */
[----:B------:R-:W-:Y:S05]  /*9c50*/  RET.REL.NODEC R2 `(_ZN7cutlass13device_kernelINS_4gemm6kernel13GemmUniversalIN4cute5tupleIJiiiiEEENS1_10collective13CollectiveMmaINS1_35MainloopSm100TmaUmmaWarpSpecializedILi33ELi2ELi4ENS5_IJNS4_1CILi1EEESB_SB_EEEEENS5_IJNSA_ILi128EEENSA_ILi64EEENSA_ILi16EEEEEENS_10bfloat16_tENS5_IJlSB_lEEESI_SJ_NS4_8TiledMMAINS4_8MMA_AtomIJNS4_20SM100_MMA_F16BF16_SSISI_SI_fLi128ELi64ELNS4_4UMMA5MajorE0ELSO_0ELNSN_7ScaleInE0ELSP_0EEEEEENS4_6LayoutISC_NS5_IJNSA_ILi0EEEST_ST_EEEEENS5_IJNS4_10UnderscoreESW_SW_EEEEENS4_13SM90_TMA_LOADENS4_14ComposedLayoutINS4_7SwizzleILi1ELi4ELi3EEENS4_18smem_ptr_flag_bitsILi16EEENSS_INS5_IJNSA_ILi8EEESG_EEENS5_IJSG_SB_EEEEEEEvNS4_8identityESZ_S19_vS1A_EENS_8epilogue10collective18CollectiveEpilogueINS1C_23Sm100TmaWarpSpecializedILi3ELi2ELi32ELb1ELb0EEEJSH_NS5_IJNSS_ISE_SB_EENSS_INSA_ILi32EEESB_EEEEESI_SJ_SI_SJ_NS1C_6fusion15FusionCallbacksIS1G_NS1L_17LinearCombinationISI_fSI_fLNS_15FloatRoundStyleE2EEESH_S1K_JEEENS4_5SM1004TMEM4LOAD26SM100_TMEM_LOAD_32dp32b32xESZ_NS10_INS11_ILi2ELi4ELi3EEES14_NSS_INS5_IJS15_S1I_EEENS5_IJS1I_SB_EEEEEEENS4_39AutoVectorizingCopyWithAssumedAlignmentILi128EEENS4_14SM90_TMA_STOREES1Z_S21_S21_EEEvvEEEEvNT_6ParamsE) ;  /* 0xffffff6002e87950 */ /* 0x000fea0003c3ffff */
        .weak           $__internal_2_$__cuda_sm10x_tcgen05_guardrail_trap_unallocated_columns_being_dealloced
        .type           $__internal_2_$__cuda_sm10x_tcgen05_guardrail_trap_unallocated_columns_being_dealloced,@function
        .size           $__internal_2_$__cuda_sm10x_tcgen05_guardrail_trap_unallocated_columns_being_dealloced,(.L_x_242 - $__internal_2_$__cuda_sm10x_tcgen05_guardrail_trap_unallocated_columns_being_dealloced)
$__internal_2_$__cuda_sm10x_tcgen05_guardrail_trap_unallocated_columns_being_dealloced:
[----:B------:R-:W-:Y:S05]  /*9c60*/  BPT.TRAP 0x1 ;  /* 0x000000040000795c */ /* 0x000fea0000300000 */
[----:B------:R-:W-:-:S04]  /*9c70*/  HFMA2 R3, -RZ, RZ, 0, 0 ;  /* 0x00000000ff037431 */ /* 0x000fc800000001ff */
[----:B------:R-:W-:Y:S05]  /*9c80*/  RET.REL.NODEC R2 `(_ZN7cutlass13device_kernelINS_4gemm6kernel13GemmUniversalIN4cute5tupleIJiiiiEEENS1_10collective13CollectiveMmaINS1_35MainloopSm100TmaUmmaWarpSpecializedILi33ELi2ELi4ENS5_IJNS4_1CILi1EEESB_SB_EEEEENS5_IJNSA_ILi128EEENSA_ILi64EEENSA_ILi16EEEEEENS_10bfloat16_tENS5_IJlSB_lEEESI_SJ_NS4_8TiledMMAINS4_8MMA_AtomIJNS4_20SM100_MMA_F16BF16_SSISI_SI_fLi128ELi64ELNS4_4UMMA5MajorE0ELSO_0ELNSN_7ScaleInE0ELSP_0EEEEEENS4_6LayoutISC_NS5_IJNSA_ILi0EEEST_ST_EEEEENS5_IJNS4_10UnderscoreESW_SW_EEEEENS4_13SM90_TMA_LOADENS4_14ComposedLayoutINS4_7SwizzleILi1ELi4ELi3EEENS4_18smem_ptr_flag_bitsILi16EEENSS_INS5_IJNSA_ILi8EEESG_EEENS5_IJSG_SB_EEEEEEEvNS4_8identityESZ_S19_vS1A_EENS_8epilogue10collective18CollectiveEpilogueINS1C_23Sm100TmaWarpSpecializedILi3ELi2ELi32ELb1ELb0EEEJSH_NS5_IJNSS_ISE_SB_EENSS_INSA_ILi32EEESB_EEEEESI_SJ_SI_SJ_NS1C_6fusion15FusionCallbacksIS1G_NS1L_17LinearCombinationISI_fSI_fLNS_15FloatRoundStyleE2EEESH_S1K_JEEENS4_5SM1004TMEM4LOAD26SM100_TMEM_LOAD_32dp32b32xESZ_NS10_INS11_ILi2ELi4ELi3EEES14_NSS_INS5_IJS15_S1I_EEENS5_IJS1I_SB_EEEEEEENS4_39AutoVectorizingCopyWithAssumedAlignmentILi128EEENS4_14SM90_TMA_STOREES1Z_S21_S21_EEEvvEEEEvNT_6ParamsE) ;  /* 0xffffff6002dc7950 */ /* 0x000fea0003c3ffff */
.L_x_241:
[----:B------:R-:W-:-:S00]  /*9c90*/  BRA `(.L_x_241) ;  /* 0xfffffffc00fc7947 */ /* 0x000fc0000383ffff */
[----:B------:R-:W-:-:S00]  /*9ca0*/  NOP ;  /* 0x0000000000007918 */ /* 0x000fc00000000000 */
        /* <DEDUP_REMOVED lines=13> */
.L_x_242:


//--------------------- .nv.global.init           --------------------------
	.section	.nv.global.init,"aw",@progbits
.nv.global.init:
	.type		$str$27,@object
	.size		$str$27,($str$28 - $str$27)
$str$27:
        /*0000*/ 	.byte	0x28, 0x61, 0x64, 0x64, 0x72, 0x65, 0x73, 0x73, 0x20, 0x26, 0x20, 0x6d, 0x61, 0x73, 0x6b, 0x29
        /*0010*/ 	.byte	0x20, 0x3d, 0x3d, 0x20, 0x30, 0x00
	.type		$str$28,@object
	.size		$str$28,($str$26 - $str$28)
$str$28:
        /*0016*/ 	.byte	0x2f, 0x74, 0x6d, 0x70, 0x2f, 0x63, 0x75, 0x74, 0x6c, 0x61, 0x73, 0x73, 0x5f, 0x73, 0x77, 0x65
        /*0026*/ 	.byte	0x65, 0x70, 0x5f, 0x73, 0x72, 0x63, 0x2f, 0x69, 0x6e, 0x63, 0x6c, 0x75, 0x64, 0x65, 0x2f, 0x63
        /*0036*/ 	.byte	0x75, 0x74, 0x65, 0x2f, 0x70, 0x6f, 0x69, 0x6e, 0x74, 0x65, 0x72, 0x5f, 0x66, 0x6c, 0x61, 0x67
        /*0046*/ 	.byte	0x67, 0x65, 0x64, 0x2e, 0x68, 0x70, 0x70, 0x00
	.type		$str$26,@object
	.size		$str$26,($str$25 - $str$26)
$str$26:
        /*004e*/ 	.byte	0x2f, 0x74, 0x6d, 0x70, 0x2f, 0x63, 0x75, 0x74, 0x6c, 0x61, 0x73, 0x73, 0x5f, 0x73, 0x77, 0x65
        /*005e*/ 	.byte	0x65, 0x70, 0x5f, 0x73, 0x72, 0x63, 0x2f, 0x69, 0x6e, 0x63, 0x6c, 0x75, 0x64, 0x65, 0x2f, 0x63
        /*006e*/ 	.byte	0x75, 0x74, 0x65, 0x2f, 0x61, 0x74, 0x6f, 0x6d, 0x2f, 0x63, 0x6f, 0x70, 0x79, 0x5f, 0x74, 0x72
        /*007e*/ 	.byte	0x61, 0x69, 0x74, 0x73, 0x5f, 0x73, 0x6d, 0x31, 0x30, 0x30, 0x2e, 0x68, 0x70, 0x70, 0x00
	.type		$str$25,@object
	.size		$str$25,(__unnamed_1 - $str$25)
$str$25:
        /*008d*/ 	.byte	0x28, 0x28, 0x75, 0x69, 0x6e, 0x74, 0x33, 0x32, 0x5f, 0x74, 0x28, 0x74, 0x68, 0x72, 0x65, 0x61
        /*009d*/ 	.byte	0x64, 0x49, 0x64, 0x78, 0x2e, 0x78, 0x29, 0x20, 0x2f, 0x20, 0x33, 0x32, 0x29, 0x20, 0x25, 0x20
        /*00ad*/ 	.byte	0x34, 0x29, 0x20, 0x3d, 0x3d, 0x20, 0x28, 0x28, 0x28, 0x74, 0x6d, 0x65, 0x6d, 0x5f, 0x61, 0x64
        /*00bd*/ 	.byte	0x64, 0x72, 0x20, 0x3e, 0x3e, 0x20, 0x31, 0x36, 0x29, 0x20, 0x2f, 0x20, 0x33, 0x32, 0x29, 0x20
        /*00cd*/ 	.byte	0x25, 0x20, 0x34, 0x29, 0x00
	.type		__unnamed_1,@object
	.size		__unnamed_1,(__unnamed_2 - __unnamed_1)
__unnamed_1:
        /*00d2*/ 	.byte	0x61, 0x75, 0x74, 0x6f, 0x20, 0x63, 0x75, 0x74, 0x65, 0x3a, 0x3a, 0x61, 0x73, 0x5f, 0x70, 0x6f
        /* <DEDUP_REMOVED lines=24> */
        /*0262*/ 	.byte	0x34, 0x30, 0x39, 0x36, 0x3e, 0x3e, 0x3e, 0x3e, 0x5d, 0x00
	.type		__unnamed_2,@object
	.size		__unnamed_2,(.L_2 - __unnamed_2)
__unnamed_2:
        /* <DEDUP_REMOVED lines=42> */
        /*050c*/ 	.byte	0x3e, 0x3e, 0x5d, 0x00
.L_2:


//--------------------- .nv.shared._ZN7cutlass13device_kernelINS_4gemm6kernel13GemmUniversalIN4cute5tupleIJiiiiEEENS1_10collective13CollectiveMmaINS1_35MainloopSm100TmaUmmaWarpSpecializedILi33ELi2ELi4ENS5_IJNS4_1CILi1EEESB_SB_EEEEENS5_IJNSA_ILi128EEENSA_ILi64EEENSA_ILi16EEEEEENS_10bfloat16_tENS5_IJlSB_lEEESI_SJ_NS4_8TiledMMAINS4_8MMA_AtomIJNS4_20SM100_MMA_F16BF16_SSISI_SI_fLi128ELi64ELNS4_4UMMA5MajorE0ELSO_0ELNSN_7ScaleInE0ELSP_0EEEEEENS4_6LayoutISC_NS5_IJNSA_ILi0EEEST_ST_EEEEENS5_IJNS4_10UnderscoreESW_SW_EEEEENS4_13SM90_TMA_LOADENS4_14ComposedLayoutINS4_7SwizzleILi1ELi4ELi3EEENS4_18smem_ptr_flag_bitsILi16EEENSS_INS5_IJNSA_ILi8EEESG_EEENS5_IJSG_SB_EEEEEEEvNS4_8identityESZ_S19_vS1A_EENS_8epilogue10collective18CollectiveEpilogueINS1C_23Sm100TmaWarpSpecializedILi3ELi2ELi32ELb1ELb0EEEJSH_NS5_IJNSS_ISE_SB_EENSS_INSA_ILi32EEESB_EEEEESI_SJ_SI_SJ_NS1C_6fusion15FusionCallbacksIS1G_NS1L_17LinearCombinationISI_fSI_fLNS_15FloatRoundStyleE2EEESH_S1K_JEEENS4_5SM1004TMEM4LOAD26SM100_TMEM_LOAD_32dp32b32xESZ_NS10_INS11_ILi2ELi4ELi3EEES14_NSS_INS5_IJS15_S1I_EEENS5_IJS1I_SB_EEEEEEENS4_39AutoVectorizingCopyWithAssumedAlignmentILi128EEENS4_14SM90_TMA_STOREES1Z_S21_S21_EEEvvEEEEvNT_6ParamsE --------------------------
	.section	.nv.shared._ZN7cutlass13device_kernelINS_4gemm6kernel13GemmUniversalIN4cute5tupleIJiiiiEEENS1_10collective13CollectiveMmaINS1_35MainloopSm100TmaUmmaWarpSpecializedILi33ELi2ELi4ENS5_IJNS4_1CILi1EEESB_SB_EEEEENS5_IJNSA_ILi128EEENSA_ILi64EEENSA_ILi16EEEEEENS_10bfloat16_tENS5_IJlSB_lEEESI_SJ_NS4_8TiledMMAINS4_8MMA_AtomIJNS4_20SM100_MMA_F16BF16_SSISI_SI_fLi128ELi64ELNS4_4UMMA5MajorE0ELSO_0ELNSN_7ScaleInE0ELSP_0EEEEEENS4_6LayoutISC_NS5_IJNSA_ILi0EEEST_ST_EEEEENS5_IJNS4_10UnderscoreESW_SW_EEEEENS4_13SM90_TMA_LOADENS4_14ComposedLayoutINS4_7SwizzleILi1ELi4ELi3EEENS4_18smem_ptr_flag_bitsILi16EEENSS_INS5_IJNSA_ILi8EEESG_EEENS5_IJSG_SB_EEEEEEEvNS4_8identityESZ_S19_vS1A_EENS_8epilogue10collective18CollectiveEpilogueINS1C_23Sm100TmaWarpSpecializedILi3ELi2ELi32ELb1ELb0EEEJSH_NS5_IJNSS_ISE_SB_EENSS_INSA_ILi32EEESB_EEEEESI_SJ_SI_SJ_NS1C_6fusion15FusionCallbacksIS1G_NS1L_17LinearCombinationISI_fSI_fLNS_15FloatRoundStyleE2EEESH_S1K_JEEENS4_5SM1004TMEM4LOAD26SM100_TMEM_LOAD_32dp32b32xESZ_NS10_INS11_ILi2ELi4ELi3EEES14_NSS_INS5_IJS15_S1I_EEENS5_IJS1I_SB_EEEEEEENS4_39AutoVectorizingCopyWithAssumedAlignmentILi128EEENS4_14SM90_TMA_STOREES1Z_S21_S21_EEEvvEEEEvNT_6ParamsE,"aw",@nobits
	.sectionflags	@""
	.align	16
	.zero		1024


//--------------------- .nv.shared.reserved.0     --------------------------
	.section	.nv.shared.reserved.0,"aw",@nobits
	.weak		__nv_reservedSMEM_offset_0_alias
	.size		__nv_reservedSMEM_offset_0_alias, 0, 64
	.other		__nv_reservedSMEM_offset_0_alias,@"STO_CUDA_RESERVED_SHARED STV_DEFAULT"
__nv_reservedSMEM_offset_0_alias:
	.zero		0
.nv.shared.reserved.0:
	.zero		64
	.weak		__nv_reservedSMEM_tcgen05_partition
	.type		__nv_reservedSMEM_tcgen05_partition,@object
	.size		__nv_reservedSMEM_tcgen05_partition,(.L_0 - __nv_reservedSMEM_tcgen05_partition)
__nv_reservedSMEM_tcgen05_partition:
	.zero		32
.L_0:


//--------------------- .nv.global                --------------------------
	.section	.nv.global,"aw",@nobits
.nv.global:
	.type		_ZN39_INTERNAL_945894b1_4_k_cu_582c3313_50424cute1_E,@object
	.size		_ZN39_INTERNAL_945894b1_4_k_cu_582c3313_50424cute1_E,(_ZN39_INTERNAL_945894b1_4_k_cu_582c3313_50424cuda3std3__45__cpo6cbeginE - _ZN39_INTERNAL_945894b1_4_k_cu_582c3313_50424cute1_E)
_ZN39_INTERNAL_945894b1_4_k_cu_582c3313_50424cute1_E:
	.zero		1
	.type		_ZN39_INTERNAL_945894b1_4_k_cu_582c3313_50424cuda3std3__45__cpo6cbeginE,@object
	.size		_ZN39_INTERNAL_945894b1_4_k_cu_582c3313_50424cuda3std3__45__cpo6cbeginE,(_ZN39_INTERNAL_945894b1_4_k_cu_582c3313_50424cuda3std3__48in_placeE - _ZN39_INTERNAL_945894b1_4_k_cu_582c3313_50424cuda3std3__45__cpo6cbeginE)
_ZN39_INTERNAL_945894b1_4_k_cu_582c3313_50424cuda3std3__45__cpo6cbeginE:
	.zero		1
	.type		_ZN39_INTERNAL_945894b1_4_k_cu_582c3313_50424cuda3std3__48in_placeE,@object
	.size		_ZN39_INTERNAL_945894b1_4_k_cu_582c3313_50424cuda3std3__48in_placeE,(_ZN39_INTERNAL_945894b1_4_k_cu_582c3313_50424cuda3std6ranges3__45__cpo9iter_moveE - _ZN39_INTERNAL_945894b1_4_k_cu_582c3313_50424cuda3std3__48in_placeE)
_ZN39_INTERNAL_945894b1_4_k_cu_582c3313_50424cuda3std3__48in_placeE:
	.zero		1
	.type		_ZN39_INTERNAL_945894b1_4_k_cu_582c3313_50424cuda3std6ranges3__45__cpo9iter_moveE,@object
	.size		_ZN39_INTERNAL_945894b1_4_k_cu_582c3313_50424cuda3std6ranges3__45__cpo9iter_moveE,(_ZN39_INTERNAL_945894b1_4_k_cu_582c3313_50424cuda3std3__45__cpo5beginE - _ZN39_INTERNAL_945894b1_4_k_cu_582c3313_50424cuda3std6ranges3__45__cpo9iter_moveE)
_ZN39_INTERNAL_945894b1_4_k_cu_582c3313_50424cuda3std6ranges3__45__cpo9iter_moveE:
	.zero		1
	.type		_ZN39_INTERNAL_945894b1_4_k_cu_582c3313_50424cuda3std3__45__cpo5beginE,@object
	.size		_ZN39_INTERNAL_945894b1_4_k_cu_582c3313_50424cuda3std3__45__cpo5beginE,(_ZN39_INTERNAL_945894b1_4_k_cu_582c3313_50424cuda3std3__441_GLOBAL__N__945894b1_4_k_cu_582c3313_50426ignoreE - _ZN39_INTERNAL_945894b1_4_k_cu_582c3313_50424cuda3std3__45__cpo5beginE)
_ZN39_INTERNAL_945894b1_4_k_cu_582c3313_50424cuda3std3__45__cpo5beginE:
	.zero		1
	.type		_ZN39_INTERNAL_945894b1_4_k_cu_582c3313_50424cuda3std3__441_GLOBAL__N__945894b1_4_k_cu_582c3313_50426ignoreE,@object
	.size		_ZN39_INTERNAL_945894b1_4_k_cu_582c3313_50424cuda3std3__441_GLOBAL__N__945894b1_4_k_cu_582c3313_50426ignoreE,(_ZN39_INTERNAL_945894b1_4_k_cu_582c3313_50424cute7productE - _ZN39_INTERNAL_945894b1_4_k_cu_582c3313_50424cuda3std3__441_GLOBAL__N__945894b1_4_k_cu_582c3313_50426ignoreE)
_ZN39_INTERNAL_945894b1_4_k_cu_582c3313_50424cuda3std3__441_GLOBAL__N__945894b1_4_k_cu_582c3313_50426ignoreE:
	.zero		1
	.type		_ZN39_INTERNAL_945894b1_4_k_cu_582c3313_50424cute7productE,@object
	.size		_ZN39_INTERNAL_945894b1_4_k_cu_582c3313_50424cute7productE,(_ZN39_INTERNAL_945894b1_4_k_cu_582c3313_50424cuda3std3__45__cpo3endE - _ZN39_INTERNAL_945894b1_4_k_cu_582c3313_50424cute7productE)
_ZN39_INTERNAL_945894b1_4_k_cu_582c3313_50424cute7productE:
	.zero		1
	.type		_ZN39_INTERNAL_945894b1_4_k_cu_582c3313_50424cuda3std3__45__cpo3endE,@object
	.size		_ZN39_INTERNAL_945894b1_4_k_cu_582c3313_50424cuda3std3__45__cpo3endE,(_ZN39_INTERNAL_945894b1_4_k_cu_582c3313_50424cuda3std3__419piecewise_constructE - _ZN39_INTERNAL_945894b1_4_k_cu_582c3313_50424cuda3std3__45__cpo3endE)
_ZN39_INTERNAL_945894b1_4_k_cu_582c3313_50424cuda3std3__45__cpo3endE:
	.zero		1
	.type		_ZN39_INTERNAL_945894b1_4_k_cu_582c3313_50424cuda3std3__419piecewise_constructE,@object
	.size		_ZN39_INTERNAL_945894b1_4_k_cu_582c3313_50424cuda3std3__419piecewise_constructE,(_ZN39_INTERNAL_945894b1_4_k_cu_582c3313_50424cuda3std3__45__cpo4cendE - _ZN39_INTERNAL_945894b1_4_k_cu_582c3313_50424cuda3std3__419piecewise_constructE)
_ZN39_INTERNAL_945894b1_4_k_cu_582c3313_50424cuda3std3__419piecewise_constructE:
	.zero		1
	.type		_ZN39_INTERNAL_945894b1_4_k_cu_582c3313_50424cuda3std3__45__cpo4cendE,@object
	.size		_ZN39_INTERNAL_945894b1_4_k_cu_582c3313_50424cuda3std3__45__cpo4cendE,(_ZN39_INTERNAL_945894b1_4_k_cu_582c3313_50424cuda3std6ranges3__45__cpo4swapE - _ZN39_INTERNAL_945894b1_4_k_cu_582c3313_50424cuda3std3__45__cpo4cendE)
_ZN39_INTERNAL_945894b1_4_k_cu_582c3313_50424cuda3std3__45__cpo4cendE:
	.zero		1
	.type		_ZN39_INTERNAL_945894b1_4_k_cu_582c3313_50424cuda3std6ranges3__45__cpo4swapE,@object
	.size		_ZN39_INTERNAL_945894b1_4_k_cu_582c3313_50424cuda3std6ranges3__45__cpo4swapE,(.L_10 - _ZN39_INTERNAL_945894b1_4_k_cu_582c3313_50424cuda3std6ranges3__45__cpo4swapE)
_ZN39_INTERNAL_945894b1_4_k_cu_582c3313_50424cuda3std6ranges3__45__cpo4swapE:
	.zero		1
.L_10:


//--------------------- .nv.constant0._ZN7cutlass13device_kernelINS_4gemm6kernel13GemmUniversalIN4cute5tupleIJiiiiEEENS1_10collective13CollectiveMmaINS1_35MainloopSm100TmaUmmaWarpSpecializedILi33ELi2ELi4ENS5_IJNS4_1CILi1EEESB_SB_EEEEENS5_IJNSA_ILi128EEENSA_ILi64EEENSA_ILi16EEEEEENS_10bfloat16_tENS5_IJlSB_lEEESI_SJ_NS4_8TiledMMAINS4_8MMA_AtomIJNS4_20SM100_MMA_F16BF16_SSISI_SI_fLi128ELi64ELNS4_4UMMA5MajorE0ELSO_0ELNSN_7ScaleInE0ELSP_0EEEEEENS4_6LayoutISC_NS5_IJNSA_ILi0EEEST_ST_EEEEENS5_IJNS4_10UnderscoreESW_SW_EEEEENS4_13SM90_TMA_LOADENS4_14ComposedLayoutINS4_7SwizzleILi1ELi4ELi3EEENS4_18smem_ptr_flag_bitsILi16EEENSS_INS5_IJNSA_ILi8EEESG_EEENS5_IJSG_SB_EEEEEEEvNS4_8identityESZ_S19_vS1A_EENS_8epilogue10collective18CollectiveEpilogueINS1C_23Sm100TmaWarpSpecializedILi3ELi2ELi32ELb1ELb0EEEJSH_NS5_IJNSS_ISE_SB_EENSS_INSA_ILi32EEESB_EEEEESI_SJ_SI_SJ_NS1C_6fusion15FusionCallbacksIS1G_NS1L_17LinearCombinationISI_fSI_fLNS_15FloatRoundStyleE2EEESH_S1K_JEEENS4_5SM1004TMEM4LOAD26SM100_TMEM_LOAD_32dp32b32xESZ_NS10_INS11_ILi2ELi4ELi3EEES14_NSS_INS5_IJS15_S1I_EEENS5_IJS1I_SB_EEEEEEENS4_39AutoVectorizingCopyWithAssumedAlignmentILi128EEENS4_14SM90_TMA_STOREES1Z_S21_S21_EEEvvEEEEvNT_6ParamsE --------------------------
	.section	.nv.constant0._ZN7cutlass13device_kernelINS_4gemm6kernel13GemmUniversalIN4cute5tupleIJiiiiEEENS1_10collective13CollectiveMmaINS1_35MainloopSm100TmaUmmaWarpSpecializedILi33ELi2ELi4ENS5_IJNS4_1CILi1EEESB_SB_EEEEENS5_IJNSA_ILi128EEENSA_ILi64EEENSA_ILi16EEEEEENS_10bfloat16_tENS5_IJlSB_lEEESI_SJ_NS4_8TiledMMAINS4_8MMA_AtomIJNS4_20SM100_MMA_F16BF16_SSISI_SI_fLi128ELi64ELNS4_4UMMA5MajorE0ELSO_0ELNSN_7ScaleInE0ELSP_0EEEEEENS4_6LayoutISC_NS5_IJNSA_ILi0EEEST_ST_EEEEENS5_IJNS4_10UnderscoreESW_SW_EEEEENS4_13SM90_TMA_LOADENS4_14ComposedLayoutINS4_7SwizzleILi1ELi4ELi3EEENS4_18smem_ptr_flag_bitsILi16EEENSS_INS5_IJNSA_ILi8EEESG_EEENS5_IJSG_SB_EEEEEEEvNS4_8identityESZ_S19_vS1A_EENS_8epilogue10collective18CollectiveEpilogueINS1C_23Sm100TmaWarpSpecializedILi3ELi2ELi32ELb1ELb0EEEJSH_NS5_IJNSS_ISE_SB_EENSS_INSA_ILi32EEESB_EEEEESI_SJ_SI_SJ_NS1C_6fusion15FusionCallbacksIS1G_NS1L_17LinearCombinationISI_fSI_fLNS_15FloatRoundStyleE2EEESH_S1K_JEEENS4_5SM1004TMEM4LOAD26SM100_TMEM_LOAD_32dp32b32xESZ_NS10_INS11_ILi2ELi4ELi3EEES14_NSS_INS5_IJS15_S1I_EEENS5_IJS1I_SB_EEEEEEENS4_39AutoVectorizingCopyWithAssumedAlignmentILi128EEENS4_14SM90_TMA_STOREES1Z_S21_S21_EEEvvEEEEvNT_6ParamsE,"a",@progbits
	.sectionflags	@""
	.align	4
.nv.constant0._ZN7cutlass13device_kernelINS_4gemm6kernel13GemmUniversalIN4cute5tupleIJiiiiEEENS1_10collective13CollectiveMmaINS1_35MainloopSm100TmaUmmaWarpSpecializedILi33ELi2ELi4ENS5_IJNS4_1CILi1EEESB_SB_EEEEENS5_IJNSA_ILi128EEENSA_ILi64EEENSA_ILi16EEEEEENS_10bfloat16_tENS5_IJlSB_lEEESI_SJ_NS4_8TiledMMAINS4_8MMA_AtomIJNS4_20SM100_MMA_F16BF16_SSISI_SI_fLi128ELi64ELNS4_4UMMA5MajorE0ELSO_0ELNSN_7ScaleInE0ELSP_0EEEEEENS4_6LayoutISC_NS5_IJNSA_ILi0EEEST_ST_EEEEENS5_IJNS4_10UnderscoreESW_SW_EEEEENS4_13SM90_TMA_LOADENS4_14ComposedLayoutINS4_7SwizzleILi1ELi4ELi3EEENS4_18smem_ptr_flag_bitsILi16EEENSS_INS5_IJNSA_ILi8EEESG_EEENS5_IJSG_SB_EEEEEEEvNS4_8identityESZ_S19_vS1A_EENS_8epilogue10collective18CollectiveEpilogueINS1C_23Sm100TmaWarpSpecializedILi3ELi2ELi32ELb1ELb0EEEJSH_NS5_IJNSS_ISE_SB_EENSS_INSA_ILi32EEESB_EEEEESI_SJ_SI_SJ_NS1C_6fusion15FusionCallbacksIS1G_NS1L_17LinearCombinationISI_fSI_fLNS_15FloatRoundStyleE2EEESH_S1K_JEEENS4_5SM1004TMEM4LOAD26SM100_TMEM_LOAD_32dp32b32xESZ_NS10_INS11_ILi2ELi4ELi3EEES14_NSS_INS5_IJS15_S1I_EEENS5_IJS1I_SB_EEEEEEENS4_39AutoVectorizingCopyWithAssumedAlignmentILi128EEENS4_14SM90_TMA_STOREES1Z_S21_S21_EEEvvEEEEvNT_6ParamsE:
	.zero		2944


//--------------------- SYMBOLS --------------------------

	.type		.nv.reservedSmem.offset0,@object
	.size		.nv.reservedSmem.offset0,0x4
	.type		.nv.reservedSmem.cap,@object
	.size		.nv.reservedSmem.cap,0x4
	.type		__assertfail,@function
